// auto-generated by cutlass_sweep.gemm — config: {"arch": "sm_100", "cluster_m": 1, "cluster_n": 1, "dtype": "e4m3", "dtype_b": "e4m3", "layout": "nt", "stages": 0, "tile_k": 64, "tile_m": 128, "tile_n": 64}
#include "cutlass/cutlass.h"
#include "cutlass/gemm/collective/collective_builder.hpp"
#include "cutlass/gemm/device/gemm_universal_adapter.h"
#include "cutlass/gemm/kernel/gemm_universal.hpp"
#include "cutlass/epilogue/collective/collective_builder.hpp"

using ElemA = cutlass::float_e4m3_t;
using ElemB = cutlass::float_e4m3_t;
using ElemCD = cutlass::float_e4m3_t;
using Acc  = float;
using TileShape    = cute::Shape<cute::_128, cute::_64, cute::_64>;
using ClusterShape = cute::Shape<cute::_1, cute::_1, cute::_1>;

using CollectiveEpilogue = typename cutlass::epilogue::collective::CollectiveBuilder<
    cutlass::arch::Sm100, cutlass::arch::OpClassTensorOp,
    TileShape, ClusterShape,
    cutlass::epilogue::collective::EpilogueTileAuto,
    Acc, Acc,
    ElemCD, cutlass::layout::RowMajor, 128 / cutlass::sizeof_bits<ElemCD>::value,
    ElemCD, cutlass::layout::RowMajor, 128 / cutlass::sizeof_bits<ElemCD>::value,
    cutlass::epilogue::collective::EpilogueScheduleAuto
  >::CollectiveOp;

using CollectiveMainloop = typename cutlass::gemm::collective::CollectiveBuilder<
    cutlass::arch::Sm100, cutlass::arch::OpClassTensorOp,
    ElemA, cutlass::layout::RowMajor, 128 / cutlass::sizeof_bits<ElemA>::value,
    ElemB, cutlass::layout::ColumnMajor, 128 / cutlass::sizeof_bits<ElemB>::value,
    Acc,
    TileShape, ClusterShape,
    cutlass::gemm::collective::StageCountAutoCarveout<static_cast<int>(sizeof(typename CollectiveEpilogue::SharedStorage))>,
    cutlass::gemm::collective::KernelScheduleAuto
  >::CollectiveOp;

using GemmKernel = cutlass::gemm::kernel::GemmUniversal<
    cute::Shape<int,int,int,int>,
    CollectiveMainloop,
    CollectiveEpilogue
>;
using Gemm = cutlass::gemm::device::GemmUniversalAdapter<GemmKernel>;

// Force the device kernel symbol into the cubin without needing a host main.
auto* _anchor = &cutlass::device_kernel<GemmKernel>;


// ===== COMPILED SASS (sm_100a) =====

	.target	sm_100a

	.elftype	@"ET_EXEC"


//--------------------- .note.nv.tkinfo           --------------------------
	.section	.note.nv.tkinfo,"",@"SHT_NOTE"
	.sectionflags	@"SHF_NOTE_NV_TKINFO"
	.tkinfo
        /*0018*/ 	.word	0x00000002
        /*0030*/ 	.string	""
        /*0030*/ 	.string	"ptxas"
        /*0030*/ 	.string	"Cuda compilation tools, release 13.0, V13.0.88"
        /*0030*/ 	.string	"Build cuda_13.0.r13.0/compiler.36424714_0"
        /*0030*/ 	.string	"-arch sm_100a -m 64 "



//--------------------- .note.nv.cuinfo           --------------------------
	.section	.note.nv.cuinfo,"",@"SHT_NOTE"
	.sectionflags	@"SHF_NOTE_NV_CUINFO"
        /*0018*/ 	.short	0x0002
        /*001a*/ 	.short	0x0064
        /*001c*/ 	.short	0x0082
	.zero		2


//--------------------- .nv.info                  --------------------------
	.section	.nv.info,"",@"SHT_CUDA_INFO"
	.align	4


	//----- nvinfo : EIATTR_REGCOUNT
	.align		4
        /*0000*/ 	.byte	0x04, 0x2f
        /*0002*/ 	.short	(.L_19 - .L_18)
	.align		4
.L_18:
        /*0004*/ 	.word	index@(_ZN7cutlass13device_kernelINS_4gemm6kernel13GemmUniversalIN4cute5tupleIJiiiiEEENS1_10collective13CollectiveMmaINS1_35MainloopSm100TmaUmmaWarpSpecializedILi17ELi2ELi4ENS5_IJNS4_1CILi1EEESB_SB_EEEEENS5_IJNSA_ILi128EEENSA_ILi64EEESF_EEENS_12float_e4m3_tENS5_IJlSB_lEEESH_SI_NS4_8TiledMMAINS4_8MMA_AtomIJNS4_10MMA_TraitsINS4_19SM100_MMA_F8F6F4_SSEJSH_SH_fSE_SF_NS4_17integral_constantINS4_4UMMA5MajorELSP_0EEESQ_NSN_INSO_7ScaleInELSR_0EEESS_EEEEEENS4_6LayoutISC_NS5_IJNSA_ILi0EEESW_SW_EEEEENS5_IJNS4_10UnderscoreESZ_SZ_EEEEENS4_13SM90_TMA_LOADENS4_14ComposedLayoutINS4_7SwizzleILi2ELi4ELi3EEENS4_18smem_ptr_flag_bitsILi8EEENSV_INS5_IJNSA_ILi8EEESF_EEENS5_IJSF_SB_EEEEEEEvNS4_8identityES12_S1C_vS1D_EENS_8epilogue10collective18CollectiveEpilogueINS1F_23Sm100TmaWarpSpecializedILi1ELi1ELi64ELb0ELb0EEEJSG_NS5_IJNSV_ISE_SB_EENSV_ISF_SB_EEEEESH_SI_SH_SI_NS1F_6fusion15FusionCallbacksIS1J_NS1N_17LinearCombinationISH_fSH_fLNS_15FloatRoundStyleE2EEESG_S1M_JEEENS4_5SM1004TMEM4LOAD26SM100_TMEM_LOAD_32dp32b64xES12_S1C_NS4_39AutoVectorizingCopyWithAssumedAlignmentILi128EEENS4_14SM90_TMA_STOREES1C_S1Y_S1Y_EEEvvEEEEvNT_6ParamsE)
        /*0008*/ 	.word	0x000000c2


	//----- nvinfo : EIATTR_FRAME_SIZE
	.align		4
.L_19:
        /*000c*/ 	.byte	0x04, 0x11
        /*000e*/ 	.short	(.L_21 - .L_20)
	.align		4
.L_20:
        /*0010*/ 	.word	index@($__internal_2_$__cuda_sm10x_tcgen05_guardrail_trap_unallocated_columns_being_dealloced)
        /*0014*/ 	.word	0x00000000


	//----- nvinfo : EIATTR_FRAME_SIZE
	.align		4
.L_21:
        /*0018*/ 	.byte	0x04, 0x11
        /*001a*/ 	.short	(.L_23 - .L_22)
	.align		4
.L_22:
        /*001c*/ 	.word	index@($__internal_1_$__cuda_sm10x_tcgen05_guardrail_trap_phase_invalid_during_alloc)
        /*0020*/ 	.word	0x00000000


	//----- nvinfo : EIATTR_FRAME_SIZE
	.align		4
.L_23:
        /*0024*/ 	.byte	0x04, 0x11
        /*0026*/ 	.short	(.L_25 - .L_24)
	.align		4
.L_24:
        /*0028*/ 	.word	index@($__internal_0_$__cuda_sm10x_tcgen05_guardrail_trap_col_being_dealloced_not_returned_by_alloc)
        /*002c*/ 	.word	0x00000000


	//----- nvinfo : EIATTR_FRAME_SIZE
	.align		4
.L_25:
        /*0030*/ 	.byte	0x04, 0x11
        /*0032*/ 	.short	(.L_27 - .L_26)
	.align		4
.L_26:
        /*0034*/ 	.word	index@(_ZN7cutlass13device_kernelINS_4gemm6kernel13GemmUniversalIN4cute5tupleIJiiiiEEENS1_10collective13CollectiveMmaINS1_35MainloopSm100TmaUmmaWarpSpecializedILi17ELi2ELi4ENS5_IJNS4_1CILi1EEESB_SB_EEEEENS5_IJNSA_ILi128EEENSA_ILi64EEESF_EEENS_12float_e4m3_tENS5_IJlSB_lEEESH_SI_NS4_8TiledMMAINS4_8MMA_AtomIJNS4_10MMA_TraitsINS4_19SM100_MMA_F8F6F4_SSEJSH_SH_fSE_SF_NS4_17integral_constantINS4_4UMMA5MajorELSP_0EEESQ_NSN_INSO_7ScaleInELSR_0EEESS_EEEEEENS4_6LayoutISC_NS5_IJNSA_ILi0EEESW_SW_EEEEENS5_IJNS4_10UnderscoreESZ_SZ_EEEEENS4_13SM90_TMA_LOADENS4_14ComposedLayoutINS4_7SwizzleILi2ELi4ELi3EEENS4_18smem_ptr_flag_bitsILi8EEENSV_INS5_IJNSA_ILi8EEESF_EEENS5_IJSF_SB_EEEEEEEvNS4_8identityES12_S1C_vS1D_EENS_8epilogue10collective18CollectiveEpilogueINS1F_23Sm100TmaWarpSpecializedILi1ELi1ELi64ELb0ELb0EEEJSG_NS5_IJNSV_ISE_SB_EENSV_ISF_SB_EEEEESH_SI_SH_SI_NS1F_6fusion15FusionCallbacksIS1J_NS1N_17LinearCombinationISH_fSH_fLNS_15FloatRoundStyleE2EEESG_S1M_JEEENS4_5SM1004TMEM4LOAD26SM100_TMEM_LOAD_32dp32b64xES12_S1C_NS4_39AutoVectorizingCopyWithAssumedAlignmentILi128EEENS4_14SM90_TMA_STOREES1C_S1Y_S1Y_EEEvvEEEEvNT_6ParamsE)
        /*0038*/ 	.word	0x00000000


	//----- nvinfo : EIATTR_MIN_STACK_SIZE
	.align		4
.L_27:
        /*003c*/ 	.byte	0x04, 0x12
        /*003e*/ 	.short	(.L_29 - .L_28)
	.align		4
.L_28:
        /*0040*/ 	.word	index@(_ZN7cutlass13device_kernelINS_4gemm6kernel13GemmUniversalIN4cute5tupleIJiiiiEEENS1_10collective13CollectiveMmaINS1_35MainloopSm100TmaUmmaWarpSpecializedILi17ELi2ELi4ENS5_IJNS4_1CILi1EEESB_SB_EEEEENS5_IJNSA_ILi128EEENSA_ILi64EEESF_EEENS_12float_e4m3_tENS5_IJlSB_lEEESH_SI_NS4_8TiledMMAINS4_8MMA_AtomIJNS4_10MMA_TraitsINS4_19SM100_MMA_F8F6F4_SSEJSH_SH_fSE_SF_NS4_17integral_constantINS4_4UMMA5MajorELSP_0EEESQ_NSN_INSO_7ScaleInELSR_0EEESS_EEEEEENS4_6LayoutISC_NS5_IJNSA_ILi0EEESW_SW_EEEEENS5_IJNS4_10UnderscoreESZ_SZ_EEEEENS4_13SM90_TMA_LOADENS4_14ComposedLayoutINS4_7SwizzleILi2ELi4ELi3EEENS4_18smem_ptr_flag_bitsILi8EEENSV_INS5_IJNSA_ILi8EEESF_EEENS5_IJSF_SB_EEEEEEEvNS4_8identityES12_S1C_vS1D_EENS_8epilogue10collective18CollectiveEpilogueINS1F_23Sm100TmaWarpSpecializedILi1ELi1ELi64ELb0ELb0EEEJSG_NS5_IJNSV_ISE_SB_EENSV_ISF_SB_EEEEESH_SI_SH_SI_NS1F_6fusion15FusionCallbacksIS1J_NS1N_17LinearCombinationISH_fSH_fLNS_15FloatRoundStyleE2EEESG_S1M_JEEENS4_5SM1004TMEM4LOAD26SM100_TMEM_LOAD_32dp32b64xES12_S1C_NS4_39AutoVectorizingCopyWithAssumedAlignmentILi128EEENS4_14SM90_TMA_STOREES1C_S1Y_S1Y_EEEvvEEEEvNT_6ParamsE)
        /*0044*/ 	.word	0x00000000
.L_29:


//--------------------- .nv.compat                --------------------------
	.section	.nv.compat,"",@"SHT_CUDA_COMPAT_INFO"
	.align	4
        /*0000*/ 	.byte	0x02, 0x09, 0x01, 0x00, 0x02, 0x02, 0x02, 0x00, 0x02, 0x05, 0x05, 0x00, 0x03, 0x07, 0x01, 0x01
        /*0010*/ 	.byte	0x02, 0x03, 0x01, 0x00, 0x02, 0x06, 0x01, 0x00, 0x04, 0x0b, 0x08, 0x00, 0x09, 0x00, 0x00, 0x00
        /*0020*/ 	.byte	0x00, 0x00, 0x00, 0x00


//--------------------- .nv.info._ZN7cutlass13device_kernelINS_4gemm6kernel13GemmUniversalIN4cute5tupleIJiiiiEEENS1_10collective13CollectiveMmaINS1_35MainloopSm100TmaUmmaWarpSpecializedILi17ELi2ELi4ENS5_IJNS4_1CILi1EEESB_SB_EEEEENS5_IJNSA_ILi128EEENSA_ILi64EEESF_EEENS_12float_e4m3_tENS5_IJlSB_lEEESH_SI_NS4_8TiledMMAINS4_8MMA_AtomIJNS4_10MMA_TraitsINS4_19SM100_MMA_F8F6F4_SSEJSH_SH_fSE_SF_NS4_17integral_constantINS4_4UMMA5MajorELSP_0EEESQ_NSN_INSO_7ScaleInELSR_0EEESS_EEEEEENS4_6LayoutISC_NS5_IJNSA_ILi0EEESW_SW_EEEEENS5_IJNS4_10UnderscoreESZ_SZ_EEEEENS4_13SM90_TMA_LOADENS4_14ComposedLayoutINS4_7SwizzleILi2ELi4ELi3EEENS4_18smem_ptr_flag_bitsILi8EEENSV_INS5_IJNSA_ILi8EEESF_EEENS5_IJSF_SB_EEEEEEEvNS4_8identityES12_S1C_vS1D_EENS_8epilogue10collective18CollectiveEpilogueINS1F_23Sm100TmaWarpSpecializedILi1ELi1ELi64ELb0ELb0EEEJSG_NS5_IJNSV_ISE_SB_EENSV_ISF_SB_EEEEESH_SI_SH_SI_NS1F_6fusion15FusionCallbacksIS1J_NS1N_17LinearCombinationISH_fSH_fLNS_15FloatRoundStyleE2EEESG_S1M_JEEENS4_5SM1004TMEM4LOAD26SM100_TMEM_LOAD_32dp32b64xES12_S1C_NS4_39AutoVectorizingCopyWithAssumedAlignmentILi128EEENS4_14SM90_TMA_STOREES1C_S1Y_S1Y_EEEvvEEEEvNT_6ParamsE --------------------------
	.section	.nv.info._ZN7cutlass13device_kernelINS_4gemm6kernel13GemmUniversalIN4cute5tupleIJiiiiEEENS1_10collective13CollectiveMmaINS1_35MainloopSm100TmaUmmaWarpSpecializedILi17ELi2ELi4ENS5_IJNS4_1CILi1EEESB_SB_EEEEENS5_IJNSA_ILi128EEENSA_ILi64EEESF_EEENS_12float_e4m3_tENS5_IJlSB_lEEESH_SI_NS4_8TiledMMAINS4_8MMA_AtomIJNS4_10MMA_TraitsINS4_19SM100_MMA_F8F6F4_SSEJSH_SH_fSE_SF_NS4_17integral_constantINS4_4UMMA5MajorELSP_0EEESQ_NSN_INSO_7ScaleInELSR_0EEESS_EEEEEENS4_6LayoutISC_NS5_IJNSA_ILi0EEESW_SW_EEEEENS5_IJNS4_10UnderscoreESZ_SZ_EEEEENS4_13SM90_TMA_LOADENS4_14ComposedLayoutINS4_7SwizzleILi2ELi4ELi3EEENS4_18smem_ptr_flag_bitsILi8EEENSV_INS5_IJNSA_ILi8EEESF_EEENS5_IJSF_SB_EEEEEEEvNS4_8identityES12_S1C_vS1D_EENS_8epilogue10collective18CollectiveEpilogueINS1F_23Sm100TmaWarpSpecializedILi1ELi1ELi64ELb0ELb0EEEJSG_NS5_IJNSV_ISE_SB_EENSV_ISF_SB_EEEEESH_SI_SH_SI_NS1F_6fusion15FusionCallbacksIS1J_NS1N_17LinearCombinationISH_fSH_fLNS_15FloatRoundStyleE2EEESG_S1M_JEEENS4_5SM1004TMEM4LOAD26SM100_TMEM_LOAD_32dp32b64xES12_S1C_NS4_39AutoVectorizingCopyWithAssumedAlignmentILi128EEENS4_14SM90_TMA_STOREES1C_S1Y_S1Y_EEEvvEEEEvNT_6ParamsE,"",@"SHT_CUDA_INFO"
	.sectionflags	@""
	.align	4


	//----- nvinfo : EIATTR_CUDA_API_VERSION
	.align		4
        /*0000*/ 	.byte	0x04, 0x37
        /*0002*/ 	.short	(.L_31 - .L_30)
.L_30:
        /*0004*/ 	.word	0x00000082


	//----- nvinfo : EIATTR_KPARAM_INFO
	.align		4
.L_31:
        /*0008*/ 	.byte	0x04, 0x17
        /*000a*/ 	.short	(.L_33 - .L_32)
.L_32:
        /*000c*/ 	.word	0x00000000
        /*0010*/ 	.short	0x0000
        /*0012*/ 	.short	0x0000
        /*0014*/ 	.byte	0x00, 0xf0, 0x01, 0x20


	//----- nvinfo : EIATTR_AT_ENTRY_FRAGMENTS
	.align		4
.L_33:
        /*0018*/ 	.byte	0x04, 0x4f
        /*001a*/ 	.short	(.L_35 - .L_34)


	//   ....[0]....
.L_34:
        /*001c*/ 	.word	0x00000006


	//----- nvinfo : EIATTR_RESERVED_SMEM_USED
	.align		4
.L_35:
        /*0020*/ 	.byte	0x01, 0x41
	.zero		2


	//----- nvinfo : EIATTR_SPARSE_MMA_MASK
	.align		4
        /*0024*/ 	.byte	0x03, 0x50
        /*0026*/ 	.short	0x0000


	//----- nvinfo : EIATTR_TCGEN05_1CTA_USED
	.align		4
        /*0028*/ 	.byte	0x01, 0x51
	.zero		2


	//----- nvinfo : EIATTR_MAXREG_COUNT
	.align		4
        /*002c*/ 	.byte	0x03, 0x1b
        /*002e*/ 	.short	0x00ff


	//----- nvinfo : EIATTR_NUM_BARRIERS
	.align		4
        /*0030*/ 	.byte	0x02, 0x4c
        /*0032*/ 	.byte	0x07
	.zero		1


	//----- nvinfo : EIATTR_EXTERNS
	.align		4
        /*0034*/ 	.byte	0x04, 0x0f
        /*0036*/ 	.short	(.L_37 - .L_36)


	//   ....[0]....
	.align		4
.L_36:
        /*0038*/ 	.word	index@(__assertfail)


	//----- nvinfo : EIATTR_MERCURY_ISA_VERSION
	.align		4
.L_37:
        /*003c*/ 	.byte	0x03, 0x5f
        /*003e*/ 	.short	0x0101


	//----- nvinfo : EIATTR_INT_WARP_WIDE_INSTR_OFFSETS
	.align		4
        /*0040*/ 	.byte	0x04, 0x31
        /*0042*/ 	.short	(.L_39 - .L_38)


	//   ....[0]....
.L_38:
        /*0044*/ 	.word	0x00001f50


	//   ....[1]....
        /*0048*/ 	.word	0x00004010


	//   ....[2]....
        /*004c*/ 	.word	0x00004030


	//   ....[3]....
        /*0050*/ 	.word	0x00004060


	//   ....[4]....
        /*0054*/ 	.word	0x00004a70


	//   ....[5]....
        /*0058*/ 	.word	0x00004b60


	//----- nvinfo : EIATTR_COOP_GROUP_MASK_REGIDS
	.align		4
.L_39:
        /*005c*/ 	.byte	0x04, 0x29
        /*005e*/ 	.short	(.L_41 - .L_40)


	//   ....[0]....
.L_40:
        /*0060*/ 	.word	0xffffffff


	//   ....[1]....
        /*0064*/ 	.word	0xffffffff


	//   ....[2]....
        /*0068*/ 	.word	0xffffffff


	//   ....[3]....
        /*006c*/ 	.word	0xffffffff


	//   ....[4]....
        /*0070*/ 	.word	0xffffffff


	//   ....[5]....
        /*0074*/ 	.word	0xffffffff


	//   ....[6]....
        /*0078*/ 	.word	0xffffffff


	//   ....[7]....
        /*007c*/ 	.word	0xffffffff


	//   ....[8]....
        /*0080*/ 	.word	0xffffffff


	//   ....[9]....
        /*0084*/ 	.word	0xffffffff


	//   ....[10]....
        /*0088*/ 	.word	0xffffffff


	//   ....[11]....
        /*008c*/ 	.word	0xffffffff


	//   ....[12]....
        /*0090*/ 	.word	0xffffffff


	//----- nvinfo : EIATTR_COOP_GROUP_INSTR_OFFSETS
	.align		4
.L_41:
        /*0094*/ 	.byte	0x04, 0x28
        /*0096*/ 	.short	(.L_43 - .L_42)


	//   ....[0]....
.L_42:
        /*0098*/ 	.word	0x00000090


	//   ....[1]....
        /*009c*/ 	.word	0x000004d0


	//   ....[2]....
        /*00a0*/ 	.word	0x00000810


	//   ....[3]....
        /*00a4*/ 	.word	0x00000950


	//   ....[4]....
        /*00a8*/ 	.word	0x00000a50


	//   ....[5]....
        /*00ac*/ 	.word	0x00000bc0


	//   ....[6]....
        /*00b0*/ 	.word	0x00000d60


	//   ....[7]....
        /*00b4*/ 	.word	0x00001e30


	//   ....[8]....
        /*00b8*/ 	.word	0x00003360


	//   ....[9]....
        /*00bc*/ 	.word	0x00003570


	//   ....[10]....
        /*00c0*/ 	.word	0x000035a0


	//   ....[11]....
        /*00c4*/ 	.word	0x00003ef0


	//   ....[12]....
        /*00c8*/ 	.word	0x00004120


	//----- nvinfo : EIATTR_VRC_CTA_INIT_COUNT
	.align		4
.L_43:
        /*00cc*/ 	.byte	0x02, 0x4a
        /*00ce*/ 	.byte	0x80
	.zero		1


	//----- nvinfo : EIATTR_SYSCALL_OFFSETS
	.align		4
        /*00d0*/ 	.byte	0x04, 0x46
        /*00d2*/ 	.short	(.L_45 - .L_44)


	//   ....[0]....
.L_44:
        /*00d4*/ 	.word	0x00005550


	//   ....[1]....
        /*00d8*/ 	.word	0x00005690


	//   ....[2]....
        /*00dc*/ 	.word	0x00005e30


	//----- nvinfo : EIATTR_MBARRIER_INSTR_OFFSETS
	.align		4
.L_45:
        /*00e0*/ 	.byte	0x04, 0x39
        /*00e2*/ 	.short	(.L_47 - .L_46)


	//   ....[0]....
.L_46:
        /*00e4*/ 	.word	0x000005d0
        /*00e8*/ 	.word	0x000000ff
        /*00ec*/ 	.word	0x00000000
        /*00f0*/ 	.short	0x0100
        /*00f2*/ 	.byte	0x05
	.zero		1


	//   ....[1]....
        /*00f4*/ 	.word	0x000005e0
        /*00f8*/ 	.word	0x000000ff
        /*00fc*/ 	.word	0x00000088
        /*0100*/ 	.short	0x0100
        /*0102*/ 	.byte	0x05
	.zero		1


	//   ....[2]....
        /*0104*/ 	.word	0x000005f0
        /*0108*/ 	.word	0x000000ff
        /*010c*/ 	.word	0x00000008
        /*0110*/ 	.short	0x0100
        /*0112*/ 	.byte	0x05
	.zero		1


	//   ....[3]....
        /*0114*/ 	.word	0x00000600
        /*0118*/ 	.word	0x000000ff
        /*011c*/ 	.word	0x00000090
        /*0120*/ 	.short	0x0100
        /*0122*/ 	.byte	0x05
	.zero		1


	//   ....[4]....
        /*0124*/ 	.word	0x00000610
        /*0128*/ 	.word	0x000000ff
        /*012c*/ 	.word	0x00000010
        /*0130*/ 	.short	0x0100
        /*0132*/ 	.byte	0x05
	.zero		1


	//   ....[5]....
        /*0134*/ 	.word	0x00000620
        /*0138*/ 	.word	0x000000ff
        /*013c*/ 	.word	0x00000098
        /*0140*/ 	.short	0x0100
        /*0142*/ 	.byte	0x05
	.zero		1


	//   ....[6]....
        /*0144*/ 	.word	0x00000630
        /*0148*/ 	.word	0x000000ff
        /*014c*/ 	.word	0x00000018
        /*0150*/ 	.short	0x0100
        /*0152*/ 	.byte	0x05
	.zero		1


	//   ....[7]....
        /*0154*/ 	.word	0x00000640
        /*0158*/ 	.word	0x000000ff
        /*015c*/ 	.word	0x000000a0
        /*0160*/ 	.short	0x0100
        /*0162*/ 	.byte	0x05
	.zero		1


	//   ....[8]....
        /*0164*/ 	.word	0x00000650
        /*0168*/ 	.word	0x000000ff
        /*016c*/ 	.word	0x00000020
        /*0170*/ 	.short	0x0100
        /*0172*/ 	.byte	0x05
	.zero		1


	//   ....[9]....
        /*0174*/ 	.word	0x00000660
        /*0178*/ 	.word	0x000000ff
        /*017c*/ 	.word	0x000000a8
        /*0180*/ 	.short	0x0100
        /*0182*/ 	.byte	0x05
	.zero		1


	//   ....[10]....
        /*0184*/ 	.word	0x00000670
        /*0188*/ 	.word	0x000000ff
        /*018c*/ 	.word	0x00000028
        /*0190*/ 	.short	0x0100
        /*0192*/ 	.byte	0x05
	.zero		1


	//   ....[11]....
        /*0194*/ 	.word	0x00000680
        /*0198*/ 	.word	0x000000ff
        /*019c*/ 	.word	0x000000b0
        /*01a0*/ 	.short	0x0100
        /*01a2*/ 	.byte	0x05
	.zero		1


	//   ....[12]....
        /*01a4*/ 	.word	0x00000690
        /*01a8*/ 	.word	0x000000ff
        /*01ac*/ 	.word	0x00000030
        /*01b0*/ 	.short	0x0100
        /*01b2*/ 	.byte	0x05
	.zero		1


	//   ....[13]....
        /*01b4*/ 	.word	0x000006a0
        /*01b8*/ 	.word	0x000000ff
        /*01bc*/ 	.word	0x000000b8
        /*01c0*/ 	.short	0x0100
        /*01c2*/ 	.byte	0x05
	.zero		1


	//   ....[14]....
        /*01c4*/ 	.word	0x000006b0
        /*01c8*/ 	.word	0x000000ff
        /*01cc*/ 	.word	0x00000038
        /*01d0*/ 	.short	0x0100
        /*01d2*/ 	.byte	0x05
	.zero		1


	//   ....[15]....
        /*01d4*/ 	.word	0x000006c0
        /*01d8*/ 	.word	0x000000ff
        /*01dc*/ 	.word	0x000000c0
        /*01e0*/ 	.short	0x0100
        /*01e2*/ 	.byte	0x05
	.zero		1


	//   ....[16]....
        /*01e4*/ 	.word	0x000006d0
        /*01e8*/ 	.word	0x000000ff
        /*01ec*/ 	.word	0x00000040
        /*01f0*/ 	.short	0x0100
        /*01f2*/ 	.byte	0x05
	.zero		1


	//   ....[17]....
        /*01f4*/ 	.word	0x000006e0
        /*01f8*/ 	.word	0x000000ff
        /*01fc*/ 	.word	0x000000c8
        /*0200*/ 	.short	0x0100
        /*0202*/ 	.byte	0x05
	.zero		1


	//   ....[18]....
        /*0204*/ 	.word	0x000006f0
        /*0208*/ 	.word	0x000000ff
        /*020c*/ 	.word	0x00000048
        /*0210*/ 	.short	0x0100
        /*0212*/ 	.byte	0x05
	.zero		1


	//   ....[19]....
        /*0214*/ 	.word	0x00000700
        /*0218*/ 	.word	0x000000ff
        /*021c*/ 	.word	0x000000d0
        /*0220*/ 	.short	0x0100
        /*0222*/ 	.byte	0x05
	.zero		1


	//   ....[20]....
        /*0224*/ 	.word	0x00000710
        /*0228*/ 	.word	0x000000ff
        /*022c*/ 	.word	0x00000050
        /*0230*/ 	.short	0x0100
        /*0232*/ 	.byte	0x05
	.zero		1


	//   ....[21]....
        /*0234*/ 	.word	0x00000720
        /*0238*/ 	.word	0x000000ff
        /*023c*/ 	.word	0x000000d8
        /*0240*/ 	.short	0x0100
        /*0242*/ 	.byte	0x05
	.zero		1


	//   ....[22]....
        /*0244*/ 	.word	0x00000730
        /*0248*/ 	.word	0x000000ff
        /*024c*/ 	.word	0x00000058
        /*0250*/ 	.short	0x0100
        /*0252*/ 	.byte	0x05
	.zero		1


	//   ....[23]....
        /*0254*/ 	.word	0x00000740
        /*0258*/ 	.word	0x000000ff
        /*025c*/ 	.word	0x000000e0
        /*0260*/ 	.short	0x0100
        /*0262*/ 	.byte	0x05
	.zero		1


	//   ....[24]....
        /*0264*/ 	.word	0x00000750
        /*0268*/ 	.word	0x000000ff
        /*026c*/ 	.word	0x00000060
        /*0270*/ 	.short	0x0100
        /*0272*/ 	.byte	0x05
	.zero		1


	//   ....[25]....
        /*0274*/ 	.word	0x00000760
        /*0278*/ 	.word	0x000000ff
        /*027c*/ 	.word	0x000000e8
        /*0280*/ 	.short	0x0100
        /*0282*/ 	.byte	0x05
	.zero		1


	//   ....[26]....
        /*0284*/ 	.word	0x00000770
        /*0288*/ 	.word	0x000000ff
        /*028c*/ 	.word	0x00000068
        /*0290*/ 	.short	0x0100
        /*0292*/ 	.byte	0x05
	.zero		1


	//   ....[27]....
        /*0294*/ 	.word	0x00000780
        /*0298*/ 	.word	0x000000ff
        /*029c*/ 	.word	0x000000f0
        /*02a0*/ 	.short	0x0100
        /*02a2*/ 	.byte	0x05
	.zero		1


	//   ....[28]....
        /*02a4*/ 	.word	0x00000790
        /*02a8*/ 	.word	0x000000ff
        /*02ac*/ 	.word	0x00000070
        /*02b0*/ 	.short	0x0100
        /*02b2*/ 	.byte	0x05
	.zero		1


	//   ....[29]....
        /*02b4*/ 	.word	0x000007a0
        /*02b8*/ 	.word	0x000000ff
        /*02bc*/ 	.word	0x000000f8
        /*02c0*/ 	.short	0x0100
        /*02c2*/ 	.byte	0x05
	.zero		1


	//   ....[30]....
        /*02c4*/ 	.word	0x000007b0
        /*02c8*/ 	.word	0x000000ff
        /*02cc*/ 	.word	0x00000078
        /*02d0*/ 	.short	0x0100
        /*02d2*/ 	.byte	0x05
	.zero		1


	//   ....[31]....
        /*02d4*/ 	.word	0x000007c0
        /*02d8*/ 	.word	0x000000ff
        /*02dc*/ 	.word	0x00000100
        /*02e0*/ 	.short	0x0100
        /*02e2*/ 	.byte	0x05
	.zero		1


	//   ....[32]....
        /*02e4*/ 	.word	0x000007d0
        /*02e8*/ 	.word	0x000000ff
        /*02ec*/ 	.word	0x00000080
        /*02f0*/ 	.short	0x0100
        /*02f2*/ 	.byte	0x05
	.zero		1


	//   ....[33]....
        /*02f4*/ 	.word	0x000007e0
        /*02f8*/ 	.word	0x000000ff
        /*02fc*/ 	.word	0x00000108
        /*0300*/ 	.short	0x0100
        /*0302*/ 	.byte	0x05
	.zero		1


	//   ....[34]....
        /*0304*/ 	.word	0x00000920
        /*0308*/ 	.word	0x000000ff
        /*030c*/ 	.word	0x00000110
        /*0310*/ 	.short	0x0100
        /*0312*/ 	.byte	0x06
	.zero		1


	//   ....[35]....
        /*0314*/ 	.word	0x00000930
        /*0318*/ 	.word	0x000000ff
        /*031c*/ 	.word	0x00000118
        /*0320*/ 	.short	0x0100
        /*0322*/ 	.byte	0x06
	.zero		1


	//   ....[36]....
        /*0324*/ 	.word	0x00000a20
        /*0328*/ 	.word	0x000000ff
        /*032c*/ 	.word	0x00000120
        /*0330*/ 	.short	0x0100
        /*0332*/ 	.byte	0x05
	.zero		1


	//   ....[37]....
        /*0334*/ 	.word	0x00000a30
        /*0338*/ 	.word	0x000000ff
        /*033c*/ 	.word	0x00000128
        /*0340*/ 	.short	0x0100
        /*0342*/ 	.byte	0x05
	.zero		1


	//   ....[38]....
        /*0344*/ 	.word	0x00000b70
        /*0348*/ 	.word	0x000000ff
        /*034c*/ 	.word	0x00000130
        /*0350*/ 	.short	0x0100
        /*0352*/ 	.byte	0x05
	.zero		1


	//   ....[39]....
        /*0354*/ 	.word	0x00000b80
        /*0358*/ 	.word	0x000000ff
        /*035c*/ 	.word	0x00000140
        /*0360*/ 	.short	0x0100
        /*0362*/ 	.byte	0x05
	.zero		1


	//   ....[40]....
        /*0364*/ 	.word	0x00000b90
        /*0368*/ 	.word	0x000000ff
        /*036c*/ 	.word	0x00000138
        /*0370*/ 	.short	0x0100
        /*0372*/ 	.byte	0x05
	.zero		1


	//   ....[41]....
        /*0374*/ 	.word	0x00000ba0
        /*0378*/ 	.word	0x000000ff
        /*037c*/ 	.word	0x00000148
        /*0380*/ 	.short	0x0100
        /*0382*/ 	.byte	0x05
	.zero		1


	//   ....[42]....
        /*0384*/ 	.word	0x00000cd0
        /*0388*/ 	.word	0x000000ff
        /*038c*/ 	.word	0x00000150
        /*0390*/ 	.short	0x0100
        /*0392*/ 	.byte	0x06
	.zero		1


	//   ....[43]....
        /*0394*/ 	.word	0x00000ce0
        /*0398*/ 	.word	0x000000ff
        /*039c*/ 	.word	0x00000170
        /*03a0*/ 	.short	0x0100
        /*03a2*/ 	.byte	0x06
	.zero		1


	//   ....[44]....
        /*03a4*/ 	.word	0x00000cf0
        /*03a8*/ 	.word	0x000000ff
        /*03ac*/ 	.word	0x00000158
        /*03b0*/ 	.short	0x0100
        /*03b2*/ 	.byte	0x06
	.zero		1


	//   ....[45]....
        /*03b4*/ 	.word	0x00000d00
        /*03b8*/ 	.word	0x000000ff
        /*03bc*/ 	.word	0x00000178
        /*03c0*/ 	.short	0x0100
        /*03c2*/ 	.byte	0x06
	.zero		1


	//   ....[46]....
        /*03c4*/ 	.word	0x00000d10
        /*03c8*/ 	.word	0x000000ff
        /*03cc*/ 	.word	0x00000160
        /*03d0*/ 	.short	0x0100
        /*03d2*/ 	.byte	0x06
	.zero		1


	//   ....[47]....
        /*03d4*/ 	.word	0x00000d20
        /*03d8*/ 	.word	0x000000ff
        /*03dc*/ 	.word	0x00000180
        /*03e0*/ 	.short	0x0100
        /*03e2*/ 	.byte	0x06
	.zero		1


	//   ....[48]....
        /*03e4*/ 	.word	0x00000d30
        /*03e8*/ 	.word	0x000000ff
        /*03ec*/ 	.word	0x00000168
        /*03f0*/ 	.short	0x0100
        /*03f2*/ 	.byte	0x06
	.zero		1


	//   ....[49]....
        /*03f4*/ 	.word	0x00000d40
        /*03f8*/ 	.word	0x000000ff
        /*03fc*/ 	.word	0x00000188
        /*0400*/ 	.short	0x0100
        /*0402*/ 	.byte	0x06
	.zero		1


	//   ....[50]....
        /*0404*/ 	.word	0x00000e30
        /*0408*/ 	.word	0x000000ff
        /*040c*/ 	.word	0x00000190
        /*0410*/ 	.short	0x0100
        /*0412*/ 	.byte	0x05
	.zero		1


	//   ....[51]....
        /*0414*/ 	.word	0x00000e40
        /*0418*/ 	.word	0x000000ff
        /*041c*/ 	.word	0x000001a0
        /*0420*/ 	.short	0x0100
        /*0422*/ 	.byte	0x05
	.zero		1


	//   ....[52]....
        /*0424*/ 	.word	0x00000e50
        /*0428*/ 	.word	0x000000ff
        /*042c*/ 	.word	0x00000198
        /*0430*/ 	.short	0x0100
        /*0432*/ 	.byte	0x05
	.zero		1


	//   ....[53]....
        /*0434*/ 	.word	0x00000e60
        /*0438*/ 	.word	0x000000ff
        /*043c*/ 	.word	0x000001a8
        /*0440*/ 	.short	0x0100
        /*0442*/ 	.byte	0x05
	.zero		1


	//   ....[54]....
        /*0444*/ 	.word	0x00001730
        /*0448*/ 	.word	0x00000003
        /*044c*/ 	.word	0x000001a0
        /*0450*/ 	.short	0x010a
        /*0452*/ 	.byte	0xff
	.zero		1


	//   ....[55]....
        /*0454*/ 	.word	0x00001760
        /*0458*/ 	.word	0x00000003
        /*045c*/ 	.word	0x00000190
        /*0460*/ 	.short	0x0101
        /*0462*/ 	.byte	0xff
	.zero		1


	//   ....[56]....
        /*0464*/ 	.word	0x00001830
        /*0468*/ 	.word	0x000000ff
        /*046c*/ 	.word	0x00000088
        /*0470*/ 	.short	0x010a
        /*0472*/ 	.byte	0x08
	.zero		1


	//   ....[57]....
        /*0474*/ 	.word	0x000018d0
        /*0478*/ 	.word	0x000000ff
        /*047c*/ 	.word	0x00000088
        /*0480*/ 	.short	0x010a
        /*0482*/ 	.byte	0x21
	.zero		1


	//   ....[58]....
        /*0484*/ 	.word	0x00001a20
        /*0488*/ 	.word	0x000000ff
        /*048c*/ 	.word	0x00000088
        /*0490*/ 	.short	0x010a
        /*0492*/ 	.byte	0x08
	.zero		1


	//   ....[59]....
        /*0494*/ 	.word	0x00001b30
        /*0498*/ 	.word	0x000000ff
        /*049c*/ 	.word	0x00000128
        /*04a0*/ 	.short	0x0101
        /*04a2*/ 	.byte	0x04
	.zero		1


	//   ....[60]....
        /*04a4*/ 	.word	0x00001b50
        /*04a8*/ 	.word	0x000000ff
        /*04ac*/ 	.word	0x00000088
        /*04b0*/ 	.short	0x010a
        /*04b2*/ 	.byte	0x08
	.zero		1


	//   ....[61]....
        /*04b4*/ 	.word	0x00001bd0
        /*04b8*/ 	.word	0x000000ff
        /*04bc*/ 	.word	0x00000088
        /*04c0*/ 	.short	0x010a
        /*04c2*/ 	.byte	0x11
	.zero		1


	//   ....[62]....
        /*04c4*/ 	.word	0x00001d20
        /*04c8*/ 	.word	0x000000ff
        /*04cc*/ 	.word	0x00000088
        /*04d0*/ 	.short	0x010a
        /*04d2*/ 	.byte	0x08
	.zero		1


	//   ....[63]....
        /*04d4*/ 	.word	0x00001e60
        /*04d8*/ 	.word	0x00000002
        /*04dc*/ 	.word	0x00000130
        /*04e0*/ 	.short	0x010a
        /*04e2*/ 	.byte	0xff
	.zero		1


	//   ....[64]....
        /*04e4*/ 	.word	0x00001f20
        /*04e8*/ 	.word	0x00000002
        /*04ec*/ 	.word	0x00000000
        /*04f0*/ 	.short	0x0101
        /*04f2*/ 	.byte	0xff
	.zero		1


	//   ....[65]....
        /*04f4*/ 	.word	0x00002480
        /*04f8*/ 	.word	0x000000ff
        /*04fc*/ 	.word	0x00000000
        /*0500*/ 	.short	0x010a
        /*0502*/ 	.byte	0x05
	.zero		1


	//   ....[66]....
        /*0504*/ 	.word	0x00002510
        /*0508*/ 	.word	0x000000ff
        /*050c*/ 	.word	0x00000000
        /*0510*/ 	.short	0x010a
        /*0512*/ 	.byte	0x05
	.zero		1


	//   ....[67]....
        /*0514*/ 	.word	0x000025a0
        /*0518*/ 	.word	0x000000ff
        /*051c*/ 	.word	0x00000000
        /*0520*/ 	.short	0x010a
        /*0522*/ 	.byte	0x05
	.zero		1


	//   ....[68]....
        /*0524*/ 	.word	0x00002630
        /*0528*/ 	.word	0x000000ff
        /*052c*/ 	.word	0x00000000
        /*0530*/ 	.short	0x010a
        /*0532*/ 	.byte	0x05
	.zero		1


	//   ....[69]....
        /*0534*/ 	.word	0x000026c0
        /*0538*/ 	.word	0x000000ff
        /*053c*/ 	.word	0x00000000
        /*0540*/ 	.short	0x010a
        /*0542*/ 	.byte	0x05
	.zero		1


	//   ....[70]....
        /*0544*/ 	.word	0x00002750
        /*0548*/ 	.word	0x000000ff
        /*054c*/ 	.word	0x00000000
        /*0550*/ 	.short	0x010a
        /*0552*/ 	.byte	0x05
	.zero		1


	//   ....[71]....
        /*0554*/ 	.word	0x000027e0
        /*0558*/ 	.word	0x000000ff
        /*055c*/ 	.word	0x00000000
        /*0560*/ 	.short	0x010a
        /*0562*/ 	.byte	0x05
	.zero		1


	//   ....[72]....
        /*0564*/ 	.word	0x00002870
        /*0568*/ 	.word	0x000000ff
        /*056c*/ 	.word	0x00000000
        /*0570*/ 	.short	0x010a
        /*0572*/ 	.byte	0x05
	.zero		1


	//   ....[73]....
        /*0574*/ 	.word	0x00002900
        /*0578*/ 	.word	0x000000ff
        /*057c*/ 	.word	0x00000000
        /*0580*/ 	.short	0x010a
        /*0582*/ 	.byte	0x05
	.zero		1


	//   ....[74]....
        /*0584*/ 	.word	0x00002990
        /*0588*/ 	.word	0x000000ff
        /*058c*/ 	.word	0x00000000
        /*0590*/ 	.short	0x010a
        /*0592*/ 	.byte	0x05
	.zero		1


	//   ....[75]....
        /*0594*/ 	.word	0x00002a20
        /*0598*/ 	.word	0x000000ff
        /*059c*/ 	.word	0x00000000
        /*05a0*/ 	.short	0x010a
        /*05a2*/ 	.byte	0x05
	.zero		1


	//   ....[76]....
        /*05a4*/ 	.word	0x00002ab0
        /*05a8*/ 	.word	0x000000ff
        /*05ac*/ 	.word	0x00000000
        /*05b0*/ 	.short	0x010a
        /*05b2*/ 	.byte	0x05
	.zero		1


	//   ....[77]....
        /*05b4*/ 	.word	0x00002b40
        /*05b8*/ 	.word	0x000000ff
        /*05bc*/ 	.word	0x00000000
        /*05c0*/ 	.short	0x010a
        /*05c2*/ 	.byte	0x05
	.zero		1


	//   ....[78]....
        /*05c4*/ 	.word	0x00002bd0
        /*05c8*/ 	.word	0x000000ff
        /*05cc*/ 	.word	0x00000000
        /*05d0*/ 	.short	0x010a
        /*05d2*/ 	.byte	0x05
	.zero		1


	//   ....[79]....
        /*05d4*/ 	.word	0x00002c60
        /*05d8*/ 	.word	0x000000ff
        /*05dc*/ 	.word	0x00000000
        /*05e0*/ 	.short	0x010a
        /*05e2*/ 	.byte	0x05
	.zero		1


	//   ....[80]....
        /*05e4*/ 	.word	0x00002cf0
        /*05e8*/ 	.word	0x000000ff
        /*05ec*/ 	.word	0x00000000
        /*05f0*/ 	.short	0x010a
        /*05f2*/ 	.byte	0x05
	.zero		1


	//   ....[81]....
        /*05f4*/ 	.word	0x00002d90
        /*05f8*/ 	.word	0x00000000
        /*05fc*/ 	.word	0x00000000
        /*0600*/ 	.short	0x010a
        /*0602*/ 	.byte	0xff
	.zero		1


	//   ....[82]....
        /*0604*/ 	.word	0x00002eb0
        /*0608*/ 	.word	0x00000000
        /*060c*/ 	.word	0x00000190
        /*0610*/ 	.short	0x010a
        /*0612*/ 	.byte	0xff
	.zero		1


	//   ....[83]....
        /*0614*/ 	.word	0x00002f10
        /*0618*/ 	.word	0x00000004
        /*061c*/ 	.word	0x00000000
        /*0620*/ 	.short	0x0101
        /*0622*/ 	.byte	0xff
	.zero		1


	//   ....[84]....
        /*0624*/ 	.word	0x00002f30
        /*0628*/ 	.word	0x000000ff
        /*062c*/ 	.word	0x00000140
        /*0630*/ 	.short	0x010a
        /*0632*/ 	.byte	0x05
	.zero		1


	//   ....[85]....
        /*0634*/ 	.word	0x00003050
        /*0638*/ 	.word	0x00000000
        /*063c*/ 	.word	0x00000130
        /*0640*/ 	.short	0x010a
        /*0642*/ 	.byte	0xff
	.zero		1


	//   ....[86]....
        /*0644*/ 	.word	0x00003160
        /*0648*/ 	.word	0x00000000
        /*064c*/ 	.word	0x00000000
        /*0650*/ 	.short	0x0101
        /*0652*/ 	.byte	0xff
	.zero		1


	//   ....[87]....
        /*0654*/ 	.word	0x000031f0
        /*0658*/ 	.word	0x000000ff
        /*065c*/ 	.word	0x00000140
        /*0660*/ 	.short	0x0106
        /*0662*/ 	.byte	0x05
	.zero		1


	//   ....[88]....
        /*0664*/ 	.word	0x00003210
        /*0668*/ 	.word	0x000000ff
        /*066c*/ 	.word	0x00000140
        /*0670*/ 	.short	0x010a
        /*0672*/ 	.byte	0x05
	.zero		1


	//   ....[89]....
        /*0674*/ 	.word	0x000032a0
        /*0678*/ 	.word	0x000000ff
        /*067c*/ 	.word	0x00000140
        /*0680*/ 	.short	0x0106
        /*0682*/ 	.byte	0x04
	.zero		1


	//   ....[90]....
        /*0684*/ 	.word	0x000032e0
        /*0688*/ 	.word	0x00000000
        /*068c*/ 	.word	0x00000140
        /*0690*/ 	.short	0x010a
        /*0692*/ 	.byte	0xff
	.zero		1


	//   ....[91]....
        /*0694*/ 	.word	0x000037e0
        /*0698*/ 	.word	0x00000000
        /*069c*/ 	.word	0x00000130
        /*06a0*/ 	.short	0x010a
        /*06a2*/ 	.byte	0xff
	.zero		1


	//   ....[92]....
        /*06a4*/ 	.word	0x000038f0
        /*06a8*/ 	.word	0x00000003
        /*06ac*/ 	.word	0x00000000
        /*06b0*/ 	.short	0x0101
        /*06b2*/ 	.byte	0xff
	.zero		1


	//   ....[93]....
        /*06b4*/ 	.word	0x00003900
        /*06b8*/ 	.word	0x000000ff
        /*06bc*/ 	.word	0x00000000
        /*06c0*/ 	.short	0x010a
        /*06c2*/ 	.byte	0x04
	.zero		1


	//   ....[94]....
        /*06c4*/ 	.word	0x00003920
        /*06c8*/ 	.word	0x000000ff
        /*06cc*/ 	.word	0x00000170
        /*06d0*/ 	.short	0x010a
        /*06d2*/ 	.byte	0x08
	.zero		1


	//   ....[95]....
        /*06d4*/ 	.word	0x000039f0
        /*06d8*/ 	.word	0x000000ff
        /*06dc*/ 	.word	0x00000000
        /*06e0*/ 	.short	0x010a
        /*06e2*/ 	.byte	0x07
	.zero		1


	//   ....[96]....
        /*06e4*/ 	.word	0x00003b30
        /*06e8*/ 	.word	0x000000ff
        /*06ec*/ 	.word	0x00000000
        /*06f0*/ 	.short	0x010a
        /*06f2*/ 	.byte	0x04
	.zero		1


	//   ....[97]....
        /*06f4*/ 	.word	0x00003d20
        /*06f8*/ 	.word	0x000000ff
        /*06fc*/ 	.word	0x00000000
        /*0700*/ 	.short	0x010a
        /*0702*/ 	.byte	0x05
	.zero		1


	//   ....[98]....
        /*0704*/ 	.word	0x00003db0
        /*0708*/ 	.word	0x000000ff
        /*070c*/ 	.word	0x00000000
        /*0710*/ 	.short	0x010a
        /*0712*/ 	.byte	0x05
	.zero		1


	//   ....[99]....
        /*0714*/ 	.word	0x00003e40
        /*0718*/ 	.word	0x000000ff
        /*071c*/ 	.word	0x00000000
        /*0720*/ 	.short	0x010a
        /*0722*/ 	.byte	0x05
	.zero		1


	//   ....[100]....
        /*0724*/ 	.word	0x00003ed0
        /*0728*/ 	.word	0x000000ff
        /*072c*/ 	.word	0x00000000
        /*0730*/ 	.short	0x010a
        /*0732*/ 	.byte	0x07
	.zero		1


	//   ....[101]....
        /*0734*/ 	.word	0x00004310
        /*0738*/ 	.word	0x00000000
        /*073c*/ 	.word	0x00000130
        /*0740*/ 	.short	0x010a
        /*0742*/ 	.byte	0xff
	.zero		1


	//   ....[102]....
        /*0744*/ 	.word	0x00004400
        /*0748*/ 	.word	0x00000000
        /*074c*/ 	.word	0x00000000
        /*0750*/ 	.short	0x0101
        /*0752*/ 	.byte	0xff
	.zero		1


	//   ....[103]....
        /*0754*/ 	.word	0x00004720
        /*0758*/ 	.word	0x000000ff
        /*075c*/ 	.word	0x00000128
        /*0760*/ 	.short	0x010a
        /*0762*/ 	.byte	0x06
	.zero		1


	//   ....[104]....
        /*0764*/ 	.word	0x000048a0
        /*0768*/ 	.word	0x000000ff
        /*076c*/ 	.word	0x00000118
        /*0770*/ 	.short	0x010a
        /*0772*/ 	.byte	0x06
	.zero		1


	//   ....[105]....
        /*0774*/ 	.word	0x00004bd0
        /*0778*/ 	.word	0x000000ff
        /*077c*/ 	.word	0x00000110
        /*0780*/ 	.short	0x010b
        /*0782*/ 	.byte	0x06
	.zero		1


	//   ....[106]....
        /*0784*/ 	.word	0x00004bf0
        /*0788*/ 	.word	0x000000ff
        /*078c*/ 	.word	0x00000000
        /*0790*/ 	.short	0x0101
        /*0792*/ 	.byte	0x25
	.zero		1


	//   ....[107]....
        /*0794*/ 	.word	0x00004c30
        /*0798*/ 	.word	0x00000000
        /*079c*/ 	.word	0x00000118
        /*07a0*/ 	.short	0x010a
        /*07a2*/ 	.byte	0xff
	.zero		1


	//   ....[108]....
        /*07a4*/ 	.word	0x00004f60
        /*07a8*/ 	.word	0x00000000
        /*07ac*/ 	.word	0x00000130
        /*07b0*/ 	.short	0x010a
        /*07b2*/ 	.byte	0xff
	.zero		1


	//   ....[109]....
        /*07b4*/ 	.word	0x00005070
        /*07b8*/ 	.word	0x00000000
        /*07bc*/ 	.word	0x00000000
        /*07c0*/ 	.short	0x0101
        /*07c2*/ 	.byte	0xff
	.zero		1


	//   ....[110]....
        /*07c4*/ 	.word	0x00005a10
        /*07c8*/ 	.word	0x000000ff
        /*07cc*/ 	.word	0x00000110
        /*07d0*/ 	.short	0x010a
        /*07d2*/ 	.byte	0x2b
	.zero		1


	//   ....[111]....
        /*07d4*/ 	.word	0x00005a20
        /*07d8*/ 	.word	0x0000009c
        /*07dc*/ 	.word	0x00000150
        /*07e0*/ 	.short	0x010a
        /*07e2*/ 	.byte	0xff
	.zero		1


	//   ....[112]....
        /*07e4*/ 	.word	0x00005bb0
        /*07e8*/ 	.word	0x000000ff
        /*07ec*/ 	.word	0x00000110
        /*07f0*/ 	.short	0x010a
        /*07f2*/ 	.byte	0x2b
	.zero		1


	//   ....[113]....
        /*07f4*/ 	.word	0x00005cb0
        /*07f8*/ 	.word	0x000000ff
        /*07fc*/ 	.word	0x00000000
        /*0800*/ 	.short	0x0101
        /*0802*/ 	.byte	0x04
	.zero		1


	//   ....[114]....
        /*0804*/ 	.word	0x00005d10
        /*0808*/ 	.word	0x0000009c
        /*080c*/ 	.word	0x00000150
        /*0810*/ 	.short	0x010a
        /*0812*/ 	.byte	0xff
	.zero		1


	//   ....[115]....
        /*0814*/ 	.word	0x000060d0
        /*0818*/ 	.word	0x000000ff
        /*081c*/ 	.word	0x00000000
        /*0820*/ 	.short	0x0101
        /*0822*/ 	.byte	0x05
	.zero		1


	//   ....[116]....
        /*0824*/ 	.word	0x00007180
        /*0828*/ 	.word	0x00000003
        /*082c*/ 	.word	0x000001a0
        /*0830*/ 	.short	0x010a
        /*0832*/ 	.byte	0xff
	.zero		1


	//   ....[117]....
        /*0834*/ 	.word	0x000071e0
        /*0838*/ 	.word	0x00000002
        /*083c*/ 	.word	0x00000088
        /*0840*/ 	.short	0x010a
        /*0842*/ 	.byte	0xff
	.zero		1


	//   ....[118]....
        /*0844*/ 	.word	0x00007240
        /*0848*/ 	.word	0x00000002
        /*084c*/ 	.word	0x00000088
        /*0850*/ 	.short	0x010a
        /*0852*/ 	.byte	0xff
	.zero		1


	//   ....[119]....
        /*0854*/ 	.word	0x00007290
        /*0858*/ 	.word	0x00000002
        /*085c*/ 	.word	0x00000130
        /*0860*/ 	.short	0x010a
        /*0862*/ 	.byte	0xff
	.zero		1


	//   ....[120]....
        /*0864*/ 	.word	0x000072f0
        /*0868*/ 	.word	0x00000000
        /*086c*/ 	.word	0x00000000
        /*0870*/ 	.short	0x010a
        /*0872*/ 	.byte	0xff
	.zero		1


	//   ....[121]....
        /*0874*/ 	.word	0x00007350
        /*0878*/ 	.word	0x00000000
        /*087c*/ 	.word	0x00000000
        /*0880*/ 	.short	0x010a
        /*0882*/ 	.byte	0xff
	.zero		1


	//   ....[122]....
        /*0884*/ 	.word	0x000073b0
        /*0888*/ 	.word	0x00000000
        /*088c*/ 	.word	0x00000000
        /*0890*/ 	.short	0x010a
        /*0892*/ 	.byte	0xff
	.zero		1


	//   ....[123]....
        /*0894*/ 	.word	0x00007410
        /*0898*/ 	.word	0x00000000
        /*089c*/ 	.word	0x00000000
        /*08a0*/ 	.short	0x010a
        /*08a2*/ 	.byte	0xff
	.zero		1


	//   ....[124]....
        /*08a4*/ 	.word	0x00007470
        /*08a8*/ 	.word	0x00000000
        /*08ac*/ 	.word	0x00000000
        /*08b0*/ 	.short	0x010a
        /*08b2*/ 	.byte	0xff
	.zero		1


	//   ....[125]....
        /*08b4*/ 	.word	0x000074d0
        /*08b8*/ 	.word	0x00000000
        /*08bc*/ 	.word	0x00000000
        /*08c0*/ 	.short	0x010a
        /*08c2*/ 	.byte	0xff
	.zero		1


	//   ....[126]....
        /*08c4*/ 	.word	0x00007530
        /*08c8*/ 	.word	0x00000000
        /*08cc*/ 	.word	0x00000000
        /*08d0*/ 	.short	0x010a
        /*08d2*/ 	.byte	0xff
	.zero		1


	//   ....[127]....
        /*08d4*/ 	.word	0x00007590
        /*08d8*/ 	.word	0x00000000
        /*08dc*/ 	.word	0x00000000
        /*08e0*/ 	.short	0x010a
        /*08e2*/ 	.byte	0xff
	.zero		1


	//   ....[128]....
        /*08e4*/ 	.word	0x000075f0
        /*08e8*/ 	.word	0x00000000
        /*08ec*/ 	.word	0x00000000
        /*08f0*/ 	.short	0x010a
        /*08f2*/ 	.byte	0xff
	.zero		1


	//   ....[129]....
        /*08f4*/ 	.word	0x00007650
        /*08f8*/ 	.word	0x00000000
        /*08fc*/ 	.word	0x00000000
        /*0900*/ 	.short	0x010a
        /*0902*/ 	.byte	0xff
	.zero		1


	//   ....[130]....
        /*0904*/ 	.word	0x000076b0
        /*0908*/ 	.word	0x00000000
        /*090c*/ 	.word	0x00000000
        /*0910*/ 	.short	0x010a
        /*0912*/ 	.byte	0xff
	.zero		1


	//   ....[131]....
        /*0914*/ 	.word	0x00007710
        /*0918*/ 	.word	0x00000000
        /*091c*/ 	.word	0x00000000
        /*0920*/ 	.short	0x010a
        /*0922*/ 	.byte	0xff
	.zero		1


	//   ....[132]....
        /*0924*/ 	.word	0x00007770
        /*0928*/ 	.word	0x00000000
        /*092c*/ 	.word	0x00000000
        /*0930*/ 	.short	0x010a
        /*0932*/ 	.byte	0xff
	.zero		1


	//   ....[133]....
        /*0934*/ 	.word	0x000077d0
        /*0938*/ 	.word	0x00000000
        /*093c*/ 	.word	0x00000000
        /*0940*/ 	.short	0x010a
        /*0942*/ 	.byte	0xff
	.zero		1


	//   ....[134]....
        /*0944*/ 	.word	0x00007830
        /*0948*/ 	.word	0x00000000
        /*094c*/ 	.word	0x00000000
        /*0950*/ 	.short	0x010a
        /*0952*/ 	.byte	0xff
	.zero		1


	//   ....[135]....
        /*0954*/ 	.word	0x00007890
        /*0958*/ 	.word	0x00000000
        /*095c*/ 	.word	0x00000000
        /*0960*/ 	.short	0x010a
        /*0962*/ 	.byte	0xff
	.zero		1


	//   ....[136]....
        /*0964*/ 	.word	0x000078e0
        /*0968*/ 	.word	0x00000000
        /*096c*/ 	.word	0x00000190
        /*0970*/ 	.short	0x010a
        /*0972*/ 	.byte	0xff
	.zero		1


	//   ....[137]....
        /*0974*/ 	.word	0x00007940
        /*0978*/ 	.word	0x00000000
        /*097c*/ 	.word	0x00000140
        /*0980*/ 	.short	0x010a
        /*0982*/ 	.byte	0xff
	.zero		1


	//   ....[138]....
        /*0984*/ 	.word	0x00007990
        /*0988*/ 	.word	0x00000000
        /*098c*/ 	.word	0x00000130
        /*0990*/ 	.short	0x010a
        /*0992*/ 	.byte	0xff
	.zero		1


	//   ....[139]....
        /*0994*/ 	.word	0x000079f0
        /*0998*/ 	.word	0x00000000
        /*099c*/ 	.word	0x00000140
        /*09a0*/ 	.short	0x010a
        /*09a2*/ 	.byte	0xff
	.zero		1


	//   ....[140]....
        /*09a4*/ 	.word	0x00007a40
        /*09a8*/ 	.word	0x00000000
        /*09ac*/ 	.word	0x00000130
        /*09b0*/ 	.short	0x010a
        /*09b2*/ 	.byte	0xff
	.zero		1


	//   ....[141]....
        /*09b4*/ 	.word	0x00007aa0
        /*09b8*/ 	.word	0x00000003
        /*09bc*/ 	.word	0x00000170
        /*09c0*/ 	.short	0x010a
        /*09c2*/ 	.byte	0xff
	.zero		1


	//   ....[142]....
        /*09c4*/ 	.word	0x00007b00
        /*09c8*/ 	.word	0x00000000
        /*09cc*/ 	.word	0x00000000
        /*09d0*/ 	.short	0x010a
        /*09d2*/ 	.byte	0xff
	.zero		1


	//   ....[143]....
        /*09d4*/ 	.word	0x00007b60
        /*09d8*/ 	.word	0x00000000
        /*09dc*/ 	.word	0x00000000
        /*09e0*/ 	.short	0x010a
        /*09e2*/ 	.byte	0xff
	.zero		1


	//   ....[144]....
        /*09e4*/ 	.word	0x00007bc0
        /*09e8*/ 	.word	0x00000000
        /*09ec*/ 	.word	0x00000000
        /*09f0*/ 	.short	0x010a
        /*09f2*/ 	.byte	0xff
	.zero		1


	//   ....[145]....
        /*09f4*/ 	.word	0x00007c20
        /*09f8*/ 	.word	0x00000000
        /*09fc*/ 	.word	0x00000000
        /*0a00*/ 	.short	0x010a
        /*0a02*/ 	.byte	0xff
	.zero		1


	//   ....[146]....
        /*0a04*/ 	.word	0x00007c80
        /*0a08*/ 	.word	0x00000000
        /*0a0c*/ 	.word	0x00000000
        /*0a10*/ 	.short	0x010a
        /*0a12*/ 	.byte	0xff
	.zero		1


	//   ....[147]....
        /*0a14*/ 	.word	0x00007cd0
        /*0a18*/ 	.word	0x00000000
        /*0a1c*/ 	.word	0x00000130
        /*0a20*/ 	.short	0x010a
        /*0a22*/ 	.byte	0xff
	.zero		1


	//   ....[148]....
        /*0a24*/ 	.word	0x00007d30
        /*0a28*/ 	.word	0x00000000
        /*0a2c*/ 	.word	0x00000128
        /*0a30*/ 	.short	0x010a
        /*0a32*/ 	.byte	0xff
	.zero		1


	//   ....[149]....
        /*0a34*/ 	.word	0x00007d90
        /*0a38*/ 	.word	0x00000003
        /*0a3c*/ 	.word	0x00000118
        /*0a40*/ 	.short	0x010a
        /*0a42*/ 	.byte	0xff
	.zero		1


	//   ....[150]....
        /*0a44*/ 	.word	0x00007de0
        /*0a48*/ 	.word	0x00000000
        /*0a4c*/ 	.word	0x00000130
        /*0a50*/ 	.short	0x010a
        /*0a52*/ 	.byte	0xff
	.zero		1


	//   ....[151]....
        /*0a54*/ 	.word	0x00007e40
        /*0a58*/ 	.word	0x00000000
        /*0a5c*/ 	.word	0x00000110
        /*0a60*/ 	.short	0x010a
        /*0a62*/ 	.byte	0xff
	.zero		1


	//   ....[152]....
        /*0a64*/ 	.word	0x00007e90
        /*0a68*/ 	.word	0x0000009c
        /*0a6c*/ 	.word	0x00000150
        /*0a70*/ 	.short	0x010a
        /*0a72*/ 	.byte	0xff
	.zero		1


	//----- nvinfo : EIATTR_NUM_MBARRIERS
	.align		4
.L_47:
        /*0a74*/ 	.byte	0x03, 0x38
        /*0a76*/ 	.short	0x0036


	//----- nvinfo : EIATTR_EXIT_INSTR_OFFSETS
	.align		4
        /*0a78*/ 	.byte	0x04, 0x1c
        /*0a7a*/ 	.short	(.L_49 - .L_48)


	//   ....[0]....
.L_48:
        /*0a7c*/ 	.word	0x00002dc0


	//   ....[1]....
        /*0a80*/ 	.word	0x000032b0


	//   ....[2]....
        /*0a84*/ 	.word	0x00003310


	//   ....[3]....
        /*0a88*/ 	.word	0x00004130


	//   ....[4]....
        /*0a8c*/ 	.word	0x00004c60


	//   ....[5]....
        /*0a90*/ 	.word	0x00004ca0


	//   ....[6]....
        /*0a94*/ 	.word	0x00007170


	//----- nvinfo : EIATTR_MAX_THREADS
	.align		4
.L_49:
        /*0a98*/ 	.byte	0x04, 0x05
        /*0a9a*/ 	.short	(.L_51 - .L_50)
.L_50:
        /*0a9c*/ 	.word	0x00000100
        /*0aa0*/ 	.word	0x00000001
        /*0aa4*/ 	.word	0x00000001


	//----- nvinfo : EIATTR_CRS_STACK_SIZE
	.align		4
.L_51:
        /*0aa8*/ 	.byte	0x04, 0x1e
        /*0aaa*/ 	.short	(.L_53 - .L_52)
.L_52:
        /*0aac*/ 	.word	0x00000000


	//----- nvinfo : EIATTR_CBANK_PARAM_SIZE
	.align		4
.L_53:
        /*0ab0*/ 	.byte	0x03, 0x19
        /*0ab2*/ 	.short	0x0800


	//----- nvinfo : EIATTR_PARAM_CBANK
	.align		4
        /*0ab4*/ 	.byte	0x04, 0x0a
        /*0ab6*/ 	.short	(.L_55 - .L_54)
	.align		4
.L_54:
        /*0ab8*/ 	.word	index@(.nv.constant0._ZN7cutlass13device_kernelINS_4gemm6kernel13GemmUniversalIN4cute5tupleIJiiiiEEENS1_10collective13CollectiveMmaINS1_35MainloopSm100TmaUmmaWarpSpecializedILi17ELi2ELi4ENS5_IJNS4_1CILi1EEESB_SB_EEEEENS5_IJNSA_ILi128EEENSA_ILi64EEESF_EEENS_12float_e4m3_tENS5_IJlSB_lEEESH_SI_NS4_8TiledMMAINS4_8MMA_AtomIJNS4_10MMA_TraitsINS4_19SM100_MMA_F8F6F4_SSEJSH_SH_fSE_SF_NS4_17integral_constantINS4_4UMMA5MajorELSP_0EEESQ_NSN_INSO_7ScaleInELSR_0EEESS_EEEEEENS4_6LayoutISC_NS5_IJNSA_ILi0EEESW_SW_EEEEENS5_IJNS4_10UnderscoreESZ_SZ_EEEEENS4_13SM90_TMA_LOADENS4_14ComposedLayoutINS4_7SwizzleILi2ELi4ELi3EEENS4_18smem_ptr_flag_bitsILi8EEENSV_INS5_IJNSA_ILi8EEESF_EEENS5_IJSF_SB_EEEEEEEvNS4_8identityES12_S1C_vS1D_EENS_8epilogue10collective18CollectiveEpilogueINS1F_23Sm100TmaWarpSpecializedILi1ELi1ELi64ELb0ELb0EEEJSG_NS5_IJNSV_ISE_SB_EENSV_ISF_SB_EEEEESH_SI_SH_SI_NS1F_6fusion15FusionCallbacksIS1J_NS1N_17LinearCombinationISH_fSH_fLNS_15FloatRoundStyleE2EEESG_S1M_JEEENS4_5SM1004TMEM4LOAD26SM100_TMEM_LOAD_32dp32b64xES12_S1C_NS4_39AutoVectorizingCopyWithAssumedAlignmentILi128EEENS4_14SM90_TMA_STOREES1C_S1Y_S1Y_EEEvvEEEEvNT_6ParamsE)
        /*0abc*/ 	.short	0x0380
        /*0abe*/ 	.short	0x0800


	//----- nvinfo : EIATTR_SW_WAR
	.align		4
.L_55:
        /*0ac0*/ 	.byte	0x04, 0x36
        /*0ac2*/ 	.short	(.L_57 - .L_56)
.L_56:
        /*0ac4*/ 	.word	0x00000008
.L_57:


//--------------------- .nv.callgraph             --------------------------
	.section	.nv.callgraph,"",@"SHT_CUDA_CALLGRAPH"
	.align	4
	.sectionentsize	8
	.align		4
        /*0000*/ 	.word	0x00000000
	.align		4
        /*0004*/ 	.word	0xffffffff
	.align		4
        /*0008*/ 	.word	index@(_ZN7cutlass13device_kernelINS_4gemm6kernel13GemmUniversalIN4cute5tupleIJiiiiEEENS1_10collective13CollectiveMmaINS1_35MainloopSm100TmaUmmaWarpSpecializedILi17ELi2ELi4ENS5_IJNS4_1CILi1EEESB_SB_EEEEENS5_IJNSA_ILi128EEENSA_ILi64EEESF_EEENS_12float_e4m3_tENS5_IJlSB_lEEESH_SI_NS4_8TiledMMAINS4_8MMA_AtomIJNS4_10MMA_TraitsINS4_19SM100_MMA_F8F6F4_SSEJSH_SH_fSE_SF_NS4_17integral_constantINS4_4UMMA5MajorELSP_0EEESQ_NSN_INSO_7ScaleInELSR_0EEESS_EEEEEENS4_6LayoutISC_NS5_IJNSA_ILi0EEESW_SW_EEEEENS5_IJNS4_10UnderscoreESZ_SZ_EEEEENS4_13SM90_TMA_LOADENS4_14ComposedLayoutINS4_7SwizzleILi2ELi4ELi3EEENS4_18smem_ptr_flag_bitsILi8EEENSV_INS5_IJNSA_ILi8EEESF_EEENS5_IJSF_SB_EEEEEEEvNS4_8identityES12_S1C_vS1D_EENS_8epilogue10collective18CollectiveEpilogueINS1F_23Sm100TmaWarpSpecializedILi1ELi1ELi64ELb0ELb0EEEJSG_NS5_IJNSV_ISE_SB_EENSV_ISF_SB_EEEEESH_SI_SH_SI_NS1F_6fusion15FusionCallbacksIS1J_NS1N_17LinearCombinationISH_fSH_fLNS_15FloatRoundStyleE2EEESG_S1M_JEEENS4_5SM1004TMEM4LOAD26SM100_TMEM_LOAD_32dp32b64xES12_S1C_NS4_39AutoVectorizingCopyWithAssumedAlignmentILi128EEENS4_14SM90_TMA_STOREES1C_S1Y_S1Y_EEEvvEEEEvNT_6ParamsE)
	.align		4
        /*000c*/ 	.word	index@(__assertfail)
	.align		4
        /*0010*/ 	.word	0x00000000
	.align		4
        /*0014*/ 	.word	0xfffffffe
	.align		4
        /*0018*/ 	.word	0x00000000
	.align		4
        /*001c*/ 	.word	0xfffffffd
	.align		4
        /*0020*/ 	.word	0x00000000
	.align		4
        /*0024*/ 	.word	0xfffffffc


//--------------------- .nv.constant4             --------------------------
	.section	.nv.constant4,"a",@progbits
	.align	8
	.align		8
.nv.constant4:
        /*0000*/ 	.dword	__assertfail
	.align		8
        /*0008*/ 	.dword	__unnamed_1
	.align		8
        /*0010*/ 	.dword	__unnamed_2
	.align		8
        /*0018*/ 	.dword	_ZN40_INTERNAL_f0a44e9e_4_k_cu_5feedeaf_338984cuda3std3__45__cpo5beginE
	.align		8
        /*0020*/ 	.dword	_ZN40_INTERNAL_f0a44e9e_4_k_cu_5feedeaf_338984cuda3std3__45__cpo3endE
	.align		8
        /*0028*/ 	.dword	_ZN40_INTERNAL_f0a44e9e_4_k_cu_5feedeaf_338984cuda3std3__45__cpo6cbeginE
	.align		8
        /*0030*/ 	.dword	_ZN40_INTERNAL_f0a44e9e_4_k_cu_5feedeaf_338984cuda3std3__45__cpo4cendE
	.align		8
        /*0038*/ 	.dword	_ZN40_INTERNAL_f0a44e9e_4_k_cu_5feedeaf_338984cuda3std3__442_GLOBAL__N__f0a44e9e_4_k_cu_5feedeaf_338986ignoreE
	.align		8
        /*0040*/ 	.dword	_ZN40_INTERNAL_f0a44e9e_4_k_cu_5feedeaf_338984cuda3std3__419piecewise_constructE
	.align		8
        /*0048*/ 	.dword	_ZN40_INTERNAL_f0a44e9e_4_k_cu_5feedeaf_338984cuda3std3__48in_placeE
	.align		8
        /*0050*/ 	.dword	_ZN40_INTERNAL_f0a44e9e_4_k_cu_5feedeaf_338984cuda3std6ranges3__45__cpo4swapE
	.align		8
        /*0058*/ 	.dword	_ZN40_INTERNAL_f0a44e9e_4_k_cu_5feedeaf_338984cuda3std6ranges3__45__cpo9iter_moveE
	.align		8
        /*0060*/ 	.dword	_ZN40_INTERNAL_f0a44e9e_4_k_cu_5feedeaf_338984cute7productE
	.align		8
        /*0068*/ 	.dword	_ZN40_INTERNAL_f0a44e9e_4_k_cu_5feedeaf_338984cute1_E
	.align		8
        /*0070*/ 	.dword	$str$25
	.align		8
        /*0078*/ 	.dword	$str$26
	.align		8
        /*0080*/ 	.dword	$str$27
	.align		8
        /*0088*/ 	.dword	$str$28


//--------------------- .text._ZN7cutlass13device_kernelINS_4gemm6kernel13GemmUniversalIN4cute5tupleIJiiiiEEENS1_10collective13CollectiveMmaINS1_35MainloopSm100TmaUmmaWarpSpecializedILi17ELi2ELi4ENS5_IJNS4_1CILi1EEESB_SB_EEEEENS5_IJNSA_ILi128EEENSA_ILi64EEESF_EEENS_12float_e4m3_tENS5_IJlSB_lEEESH_SI_NS4_8TiledMMAINS4_8MMA_AtomIJNS4_10MMA_TraitsINS4_19SM100_MMA_F8F6F4_SSEJSH_SH_fSE_SF_NS4_17integral_constantINS4_4UMMA5MajorELSP_0EEESQ_NSN_INSO_7ScaleInELSR_0EEESS_EEEEEENS4_6LayoutISC_NS5_IJNSA_ILi0EEESW_SW_EEEEENS5_IJNS4_10UnderscoreESZ_SZ_EEEEENS4_13SM90_TMA_LOADENS4_14ComposedLayoutINS4_7SwizzleILi2ELi4ELi3EEENS4_18smem_ptr_flag_bitsILi8EEENSV_INS5_IJNSA_ILi8EEESF_EEENS5_IJSF_SB_EEEEEEEvNS4_8identityES12_S1C_vS1D_EENS_8epilogue10collective18CollectiveEpilogueINS1F_23Sm100TmaWarpSpecializedILi1ELi1ELi64ELb0ELb0EEEJSG_NS5_IJNSV_ISE_SB_EENSV_ISF_SB_EEEEESH_SI_SH_SI_NS1F_6fusion15FusionCallbacksIS1J_NS1N_17LinearCombinationISH_fSH_fLNS_15FloatRoundStyleE2EEESG_S1M_JEEENS4_5SM1004TMEM4LOAD26SM100_TMEM_LOAD_32dp32b64xES12_S1C_NS4_39AutoVectorizingCopyWithAssumedAlignmentILi128EEENS4_14SM90_TMA_STOREES1C_S1Y_S1Y_EEEvvEEEEvNT_6ParamsE --------------------------
	.section	.text._ZN7cutlass13device_kernelINS_4gemm6kernel13GemmUniversalIN4cute5tupleIJiiiiEEENS1_10collective13CollectiveMmaINS1_35MainloopSm100TmaUmmaWarpSpecializedILi17ELi2ELi4ENS5_IJNS4_1CILi1EEESB_SB_EEEEENS5_IJNSA_ILi128EEENSA_ILi64EEESF_EEENS_12float_e4m3_tENS5_IJlSB_lEEESH_SI_NS4_8TiledMMAINS4_8MMA_AtomIJNS4_10MMA_TraitsINS4_19SM100_MMA_F8F6F4_SSEJSH_SH_fSE_SF_NS4_17integral_constantINS4_4UMMA5MajorELSP_0EEESQ_NSN_INSO_7ScaleInELSR_0EEESS_EEEEEENS4_6LayoutISC_NS5_IJNSA_ILi0EEESW_SW_EEEEENS5_IJNS4_10UnderscoreESZ_SZ_EEEEENS4_13SM90_TMA_LOADENS4_14ComposedLayoutINS4_7SwizzleILi2ELi4ELi3EEENS4_18smem_ptr_flag_bitsILi8EEENSV_INS5_IJNSA_ILi8EEESF_EEENS5_IJSF_SB_EEEEEEEvNS4_8identityES12_S1C_vS1D_EENS_8epilogue10collective18CollectiveEpilogueINS1F_23Sm100TmaWarpSpecializedILi1ELi1ELi64ELb0ELb0EEEJSG_NS5_IJNSV_ISE_SB_EENSV_ISF_SB_EEEEESH_SI_SH_SI_NS1F_6fusion15FusionCallbacksIS1J_NS1N_17LinearCombinationISH_fSH_fLNS_15FloatRoundStyleE2EEESG_S1M_JEEENS4_5SM1004TMEM4LOAD26SM100_TMEM_LOAD_32dp32b64xES12_S1C_NS4_39AutoVectorizingCopyWithAssumedAlignmentILi128EEENS4_14SM90_TMA_STOREES1C_S1Y_S1Y_EEEvvEEEEvNT_6ParamsE,"ax",@progbits
	.align	128
.text._ZN7cutlass13device_kernelINS_4gemm6kernel13GemmUniversalIN4cute5tupleIJiiiiEEENS1_10collective13CollectiveMmaINS1_35MainloopSm100TmaUmmaWarpSpecializedILi17ELi2ELi4ENS5_IJNS4_1CILi1EEESB_SB_EEEEENS5_IJNSA_ILi128EEENSA_ILi64EEESF_EEENS_12float_e4m3_tENS5_IJlSB_lEEESH_SI_NS4_8TiledMMAINS4_8MMA_AtomIJNS4_10MMA_TraitsINS4_19SM100_MMA_F8F6F4_SSEJSH_SH_fSE_SF_NS4_17integral_constantINS4_4UMMA5MajorELSP_0EEESQ_NSN_INSO_7ScaleInELSR_0EEESS_EEEEEENS4_6LayoutISC_NS5_IJNSA_ILi0EEESW_SW_EEEEENS5_IJNS4_10UnderscoreESZ_SZ_EEEEENS4_13SM90_TMA_LOADENS4_14ComposedLayoutINS4_7SwizzleILi2ELi4ELi3EEENS4_18smem_ptr_flag_bitsILi8EEENSV_INS5_IJNSA_ILi8EEESF_EEENS5_IJSF_SB_EEEEEEEvNS4_8identityES12_S1C_vS1D_EENS_8epilogue10collective18CollectiveEpilogueINS1F_23Sm100TmaWarpSpecializedILi1ELi1ELi64ELb0ELb0EEEJSG_NS5_IJNSV_ISE_SB_EENSV_ISF_SB_EEEEESH_SI_SH_SI_NS1F_6fusion15FusionCallbacksIS1J_NS1N_17LinearCombinationISH_fSH_fLNS_15FloatRoundStyleE2EEESG_S1M_JEEENS4_5SM1004TMEM4LOAD26SM100_TMEM_LOAD_32dp32b64xES12_S1C_NS4_39AutoVectorizingCopyWithAssumedAlignmentILi128EEENS4_14SM90_TMA_STOREES1C_S1Y_S1Y_EEEvvEEEEvNT_6ParamsE:
        .type           _ZN7cutlass13device_kernelINS_4gemm6kernel13GemmUniversalIN4cute5tupleIJiiiiEEENS1_10collective13CollectiveMmaINS1_35MainloopSm100TmaUmmaWarpSpecializedILi17ELi2ELi4ENS5_IJNS4_1CILi1EEESB_SB_EEEEENS5_IJNSA_ILi128EEENSA_ILi64EEESF_EEENS_12float_e4m3_tENS5_IJlSB_lEEESH_SI_NS4_8TiledMMAINS4_8MMA_AtomIJNS4_10MMA_TraitsINS4_19SM100_MMA_F8F6F4_SSEJSH_SH_fSE_SF_NS4_17integral_constantINS4_4UMMA5MajorELSP_0EEESQ_NSN_INSO_7ScaleInELSR_0EEESS_EEEEEENS4_6LayoutISC_NS5_IJNSA_ILi0EEESW_SW_EEEEENS5_IJNS4_10UnderscoreESZ_SZ_EEEEENS4_13SM90_TMA_LOADENS4_14ComposedLayoutINS4_7SwizzleILi2ELi4ELi3EEENS4_18smem_ptr_flag_bitsILi8EEENSV_INS5_IJNSA_ILi8EEESF_EEENS5_IJSF_SB_EEEEEEEvNS4_8identityES12_S1C_vS1D_EENS_8epilogue10collective18CollectiveEpilogueINS1F_23Sm100TmaWarpSpecializedILi1ELi1ELi64ELb0ELb0EEEJSG_NS5_IJNSV_ISE_SB_EENSV_ISF_SB_EEEEESH_SI_SH_SI_NS1F_6fusion15FusionCallbacksIS1J_NS1N_17LinearCombinationISH_fSH_fLNS_15FloatRoundStyleE2EEESG_S1M_JEEENS4_5SM1004TMEM4LOAD26SM100_TMEM_LOAD_32dp32b64xES12_S1C_NS4_39AutoVectorizingCopyWithAssumedAlignmentILi128EEENS4_14SM90_TMA_STOREES1C_S1Y_S1Y_EEEvvEEEEvNT_6ParamsE,@function
        .size           _ZN7cutlass13device_kernelINS_4gemm6kernel13GemmUniversalIN4cute5tupleIJiiiiEEENS1_10collective13CollectiveMmaINS1_35MainloopSm100TmaUmmaWarpSpecializedILi17ELi2ELi4ENS5_IJNS4_1CILi1EEESB_SB_EEEEENS5_IJNSA_ILi128EEENSA_ILi64EEESF_EEENS_12float_e4m3_tENS5_IJlSB_lEEESH_SI_NS4_8TiledMMAINS4_8MMA_AtomIJNS4_10MMA_TraitsINS4_19SM100_MMA_F8F6F4_SSEJSH_SH_fSE_SF_NS4_17integral_constantINS4_4UMMA5MajorELSP_0EEESQ_NSN_INSO_7ScaleInELSR_0EEESS_EEEEEENS4_6LayoutISC_NS5_IJNSA_ILi0EEESW_SW_EEEEENS5_IJNS4_10UnderscoreESZ_SZ_EEEEENS4_13SM90_TMA_LOADENS4_14ComposedLayoutINS4_7SwizzleILi2ELi4ELi3EEENS4_18smem_ptr_flag_bitsILi8EEENSV_INS5_IJNSA_ILi8EEESF_EEENS5_IJSF_SB_EEEEEEEvNS4_8identityES12_S1C_vS1D_EENS_8epilogue10collective18CollectiveEpilogueINS1F_23Sm100TmaWarpSpecializedILi1ELi1ELi64ELb0ELb0EEEJSG_NS5_IJNSV_ISE_SB_EENSV_ISF_SB_EEEEESH_SI_SH_SI_NS1F_6fusion15FusionCallbacksIS1J_NS1N_17LinearCombinationISH_fSH_fLNS_15FloatRoundStyleE2EEESG_S1M_JEEENS4_5SM1004TMEM4LOAD26SM100_TMEM_LOAD_32dp32b64xES12_S1C_NS4_39AutoVectorizingCopyWithAssumedAlignmentILi128EEENS4_14SM90_TMA_STOREES1C_S1Y_S1Y_EEEvvEEEEvNT_6ParamsE,(.L_x_168 - _ZN7cutlass13device_kernelINS_4gemm6kernel13GemmUniversalIN4cute5tupleIJiiiiEEENS1_10collective13CollectiveMmaINS1_35MainloopSm100TmaUmmaWarpSpecializedILi17ELi2ELi4ENS5_IJNS4_1CILi1EEESB_SB_EEEEENS5_IJNSA_ILi128EEENSA_ILi64EEESF_EEENS_12float_e4m3_tENS5_IJlSB_lEEESH_SI_NS4_8TiledMMAINS4_8MMA_AtomIJNS4_10MMA_TraitsINS4_19SM100_MMA_F8F6F4_SSEJSH_SH_fSE_SF_NS4_17integral_constantINS4_4UMMA5MajorELSP_0EEESQ_NSN_INSO_7ScaleInELSR_0EEESS_EEEEEENS4_6LayoutISC_NS5_IJNSA_ILi0EEESW_SW_EEEEENS5_IJNS4_10UnderscoreESZ_SZ_EEEEENS4_13SM90_TMA_LOADENS4_14ComposedLayoutINS4_7SwizzleILi2ELi4ELi3EEENS4_18smem_ptr_flag_bitsILi8EEENSV_INS5_IJNSA_ILi8EEESF_EEENS5_IJSF_SB_EEEEEEEvNS4_8identityES12_S1C_vS1D_EENS_8epilogue10collective18CollectiveEpilogueINS1F_23Sm100TmaWarpSpecializedILi1ELi1ELi64ELb0ELb0EEEJSG_NS5_IJNSV_ISE_SB_EENSV_ISF_SB_EEEEESH_SI_SH_SI_NS1F_6fusion15FusionCallbacksIS1J_NS1N_17LinearCombinationISH_fSH_fLNS_15FloatRoundStyleE2EEESG_S1M_JEEENS4_5SM1004TMEM4LOAD26SM100_TMEM_LOAD_32dp32b64xES12_S1C_NS4_39AutoVectorizingCopyWithAssumedAlignmentILi128EEENS4_14SM90_TMA_STOREES1C_S1Y_S1Y_EEEvvEEEEvNT_6ParamsE)
        .other          _ZN7cutlass13device_kernelINS_4gemm6kernel13GemmUniversalIN4cute5tupleIJiiiiEEENS1_10collective13CollectiveMmaINS1_35MainloopSm100TmaUmmaWarpSpecializedILi17ELi2ELi4ENS5_IJNS4_1CILi1EEESB_SB_EEEEENS5_IJNSA_ILi128EEENSA_ILi64EEESF_EEENS_12float_e4m3_tENS5_IJlSB_lEEESH_SI_NS4_8TiledMMAINS4_8MMA_AtomIJNS4_10MMA_TraitsINS4_19SM100_MMA_F8F6F4_SSEJSH_SH_fSE_SF_NS4_17integral_constantINS4_4UMMA5MajorELSP_0EEESQ_NSN_INSO_7ScaleInELSR_0EEESS_EEEEEENS4_6LayoutISC_NS5_IJNSA_ILi0EEESW_SW_EEEEENS5_IJNS4_10UnderscoreESZ_SZ_EEEEENS4_13SM90_TMA_LOADENS4_14ComposedLayoutINS4_7SwizzleILi2ELi4ELi3EEENS4_18smem_ptr_flag_bitsILi8EEENSV_INS5_IJNSA_ILi8EEESF_EEENS5_IJSF_SB_EEEEEEEvNS4_8identityES12_S1C_vS1D_EENS_8epilogue10collective18CollectiveEpilogueINS1F_23Sm100TmaWarpSpecializedILi1ELi1ELi64ELb0ELb0EEEJSG_NS5_IJNSV_ISE_SB_EENSV_ISF_SB_EEEEESH_SI_SH_SI_NS1F_6fusion15FusionCallbacksIS1J_NS1N_17LinearCombinationISH_fSH_fLNS_15FloatRoundStyleE2EEESG_S1M_JEEENS4_5SM1004TMEM4LOAD26SM100_TMEM_LOAD_32dp32b64xES12_S1C_NS4_39AutoVectorizingCopyWithAssumedAlignmentILi128EEENS4_14SM90_TMA_STOREES1C_S1Y_S1Y_EEEvvEEEEvNT_6ParamsE,@"STO_CUDA_ENTRY STV_DEFAULT"
_ZN7cutlass13device_kernelINS_4gemm6kernel13GemmUniversalIN4cute5tupleIJiiiiEEENS1_10collective13CollectiveMmaINS1_35MainloopSm100TmaUmmaWarpSpecializedILi17ELi2ELi4ENS5_IJNS4_1CILi1EEESB_SB_EEEEENS5_IJNSA_ILi128EEENSA_ILi64EEESF_EEENS_12float_e4m3_tENS5_IJlSB_lEEESH_SI_NS4_8TiledMMAINS4_8MMA_AtomIJNS4_10MMA_TraitsINS4_19SM100_MMA_F8F6F4_SSEJSH_SH_fSE_SF_NS4_17integral_constantINS4_4UMMA5MajorELSP_0EEESQ_NSN_INSO_7ScaleInELSR_0EEESS_EEEEEENS4_6LayoutISC_NS5_IJNSA_ILi0EEESW_SW_EEEEENS5_IJNS4_10UnderscoreESZ_SZ_EEEEENS4_13SM90_TMA_LOADENS4_14ComposedLayoutINS4_7SwizzleILi2ELi4ELi3EEENS4_18smem_ptr_flag_bitsILi8EEENSV_INS5_IJNSA_ILi8EEESF_EEENS5_IJSF_SB_EEEEEEEvNS4_8identityES12_S1C_vS1D_EENS_8epilogue10collective18CollectiveEpilogueINS1F_23Sm100TmaWarpSpecializedILi1ELi1ELi64ELb0ELb0EEEJSG_NS5_IJNSV_ISE_SB_EENSV_ISF_SB_EEEEESH_SI_SH_SI_NS1F_6fusion15FusionCallbacksIS1J_NS1N_17LinearCombinationISH_fSH_fLNS_15FloatRoundStyleE2EEESG_S1M_JEEENS4_5SM1004TMEM4LOAD26SM100_TMEM_LOAD_32dp32b64xES12_S1C_NS4_39AutoVectorizingCopyWithAssumedAlignmentILi128EEENS4_14SM90_TMA_STOREES1C_S1Y_S1Y_EEEvvEEEEvNT_6ParamsE:
[----:B------:R-:W1:Y:S01]  /*0000*/  LDC R1, c[0x0][0x37c] ;  /* 0x0000df00ff017b82 */ /* 0x000e620000000800 */
[----:B------:R-:W2:Y:S01]  /*0010*/  S2R R166, SR_TID.X ;  /* 0x0000000000a67919 */ /* 0x000ea20000002100 */
[----:B------:R-:W3:Y:S01]  /*0020*/  LDCU.64 UR4, c[0x0][0x890] ;  /* 0x00011200ff0477ac */ /* 0x000ee20008000a00 */
[----:B------:R-:W-:Y:S02]  /*0030*/  PRMT R164, RZ, 0x7610, R164 ;  /* 0x00007610ffa47816 */ /* 0x000fe400000000a4 */
[----:B------:R-:W-:Y:S01]  /*0040*/  ELECT P5, URZ, PT ;  /* 0x0000000000ff782f */ /* 0x000fe200038a0000 */
[----:B------:R-:W4:Y:S01]  /*0050*/  LDCU.64 UR40, c[0x0][0x358] ;  /* 0x00006b00ff2877ac */ /* 0x000f220008000a00 */
[----:B---3--:R-:W-:-:S04]  /*0060*/  UISETP.NE.U32.AND UP0, UPT, UR4, URZ, UPT ;  /* 0x000000ff0400728c */ /* 0x008fc8000bf05070 */
[----:B------:R-:W-:Y:S01]  /*0070*/  UISETP.NE.AND.EX UP0, UPT, UR5, URZ, UPT, UP0 ;  /* 0x000000ff0500728c */ /* 0x000fe2000bf05300 */
[----:B--2---:R-:W-:-:S05]  /*0080*/  SHF.R.U32.HI R169, RZ, 0x5, R166 ;  /* 0x00000005ffa97819 */ /* 0x004fca00000116a6 */
[----:B------:R-:W2:Y:S02]  /*0090*/  SHFL.IDX PT, R0, R169, RZ, 0x1f ;  /* 0x00001fffa9007589 */ /* 0x000ea400000e0000 */
[----:B--2---:R-:W-:Y:S01]  /*00a0*/  R2UR UR8, R0 ;  /* 0x00000000000872ca */ /* 0x004fe200000e0000 */
[----:B-1--4-:R-:W-:-:S14]  /*00b0*/  BRA.U UP0, `(.L_x_0) ;  /* 0x00000001002c7547 */ /* 0x012fdc000b800000 */
[----:B------:R-:W1:Y:S02]  /*00c0*/  LDCU.64 UR6, c[0x0][0x888] ;  /* 0x00011100ff0677ac */ /* 0x000e640008000a00 */
[----:B-1----:R-:W-:-:S04]  /*00d0*/  UISETP.NE.U32.AND UP0, UPT, UR6, URZ, UPT ;  /* 0x000000ff0600728c */ /* 0x002fc8000bf05070 */
[----:B------:R-:W-:-:S09]  /*00e0*/  UISETP.NE.AND.EX UP0, UPT, UR7, URZ, UPT, UP0 ;  /* 0x000000ff0700728c */ /* 0x000fd2000bf05300 */
[----:B------:R-:W-:Y:S05]  /*00f0*/  BRA.U !UP0, `(.L_x_1) ;  /* 0x0000000108107547 */ /* 0x000fea000b800000 */
[----:B------:R-:W1:Y:S02]  /*0100*/  LDC.64 R2, c[0x0][0x888] ;  /* 0x00022200ff027b82 */ /* 0x000e640000000a00 */
[----:B-1----:R1:W5:Y:S01]  /*0110*/  LDG.E R81, desc[UR40][R2.64] ;  /* 0x0000002802517981 */ /* 0x002362000c1e1900 */
[----:B------:R-:W-:Y:S01]  /*0120*/  HFMA2 R164, -RZ, RZ, 0, 5.9604644775390625e-08 ;  /* 0x00000001ffa47431 */ /* 0x000fe200000001ff */
[----:B------:R-:W-:Y:S05]  /*0130*/  BRA `(.L_x_0) ;  /* 0x00000000000c7947 */ /* 0x000fea0003800000 */
.L_x_1:
[----:B------:R-:W1:Y:S01]  /*0140*/  LDCU UR6, c[0x0][0x880] ;  /* 0x00011000ff0677ac */ /* 0x000e620008000800 */
[----:B------:R-:W-:Y:S01]  /*0150*/  HFMA2 R164, -RZ, RZ, 0, 5.9604644775390625e-08 ;  /* 0x00000001ffa47431 */ /* 0x000fe200000001ff */
[----:B-1----:R-:W-:-:S07]  /*0160*/  MOV R81, UR6 ;  /* 0x0000000600517c02 */ /* 0x002fce0008000f00 */
.L_x_0:
[----:B------:R-:W2:Y:S02]  /*0170*/  LDCU.64 UR6, c[0x0][0x8b0] ;  /* 0x00011600ff0677ac */ /* 0x000ea40008000a00 */
[----:B--2---:R-:W-:-:S04]  /*0180*/  UISETP.NE.U32.AND UP0, UPT, UR6, URZ, UPT ;  /* 0x000000ff0600728c */ /* 0x004fc8000bf05070 */
[----:B------:R-:W-:-:S09]  /*0190*/  UISETP.NE.AND.EX UP0, UPT, UR7, URZ, UPT, UP0 ;  /* 0x000000ff0700728c */ /* 0x000fd2000bf05300 */
[----:B------:R-:W-:Y:S05]  /*01a0*/  BRA.U UP0, `(.L_x_2) ;  /* 0x0000000100247547 */ /* 0x000fea000b800000 */
[----:B------:R-:W2:Y:S02]  /*01b0*/  LDCU.64 UR6, c[0x0][0x8a8] ;  /* 0x00011500ff0677ac */ /* 0x000ea40008000a00 */
[----:B--2---:R-:W-:-:S04]  /*01c0*/  UISETP.NE.U32.AND UP0, UPT, UR6, URZ, UPT ;  /* 0x000000ff0600728c */ /* 0x004fc8000bf05070 */
[----:B------:R-:W-:-:S09]  /*01d0*/  UISETP.NE.AND.EX UP0, UPT, UR7, URZ, UPT, UP0 ;  /* 0x000000ff0700728c */ /* 0x000fd2000bf05300 */
[----:B------:R-:W-:Y:S05]  /*01e0*/  BRA.U !UP0, `(.L_x_3) ;  /* 0x00000001080c7547 */ /* 0x000fea000b800000 */
[----:B------:R-:W2:Y:S02]  /*01f0*/  LDC.64 R78, c[0x0][0x8a8] ;  /* 0x00022a00ff4e7b82 */ /* 0x000ea40000000a00 */
[----:B--2---:R2:W5:Y:S01]  /*0200*/  LDG.E R78, desc[UR40][R78.64] ;  /* 0x000000284e4e7981 */ /* 0x004562000c1e1900 */
[----:B------:R-:W-:Y:S05]  /*0210*/  BRA `(.L_x_2) ;  /* 0x0000000000087947 */ /* 0x000fea0003800000 */
.L_x_3:
[----:B------:R-:W2:Y:S02]  /*0220*/  LDCU UR6, c[0x0][0x8a0] ;  /* 0x00011400ff0677ac */ /* 0x000ea40008000800 */
[----:B--2---:R-:W-:Y:S02]  /*0230*/  MOV R78, UR6 ;  /* 0x00000006004e7c02 */ /* 0x004fe40008000f00 */
.L_x_2:
[----:B------:R-:W-:Y:S01]  /*0240*/  IMAD.U32 R0, RZ, RZ, UR8 ;  /* 0x00000008ff007e24 */ /* 0x000fe2000f8e00ff */
[----:B------:R-:W-:Y:S04]  /*0250*/  BSSY.RECONVERGENT B0, `(.L_x_4) ;  /* 0x000000c000007945 */ /* 0x000fe80003800200 */
[C---:B------:R-:W-:Y:S02]  /*0260*/  ISETP.NE.OR P1, PT, R0.reuse, 0x1, !P5 ;  /* 0x000000010000780c */ /* 0x040fe40006f25670 */
[----:B------:R-:W-:-:S11]  /*0270*/  ISETP.NE.OR P0, PT, R0, 0x3, !P5 ;  /* 0x000000030000780c */ /* 0x000fd60006f05670 */
[----:B------:R-:W-:Y:S05]  /*0280*/  @P1 BRA `(.L_x_5) ;  /* 0x0000000000201947 */ /* 0x000fea0003800000 */
[----:B------:R-:W3:Y:S02]  /*0290*/  LDCU.64 UR6, c[0x0][0x348] ;  /* 0x00006900ff0677ac */ /* 0x000ee40008000a00 */
[----:B---3--:R-:W-:Y:S02]  /*02a0*/  UIADD3 UR10, UP1, UPT, UR6, 0x80, URZ ;  /* 0x00000080060a7890 */ /* 0x008fe4000ff3e0ff */
[----:B------:R-:W-:Y:S02]  /*02b0*/  UIADD3 UR6, UP0, UPT, UR6, 0x180, URZ ;  /* 0x0000018006067890 */ /* 0x000fe4000ff1e0ff */
[----:B------:R-:W-:Y:S02]  /*02c0*/  UIADD3.X UR11, UPT, UPT, URZ, UR7, URZ, UP1, !UPT ;  /* 0x00000007ff0b7290 */ /* 0x000fe40008ffe4ff */
[----:B------:R-:W-:-:S07]  /*02d0*/  UIADD3.X UR7, UPT, UPT, URZ, UR7, URZ, UP0, !UPT ;  /* 0x00000007ff077290 */ /* 0x000fce00087fe4ff */
[----:B------:R3:W-:Y:S02]  /*02e0*/  UTMACCTL.PF [UR10] ;  /* 0x000000000a0079b9 */ /* 0x0007e40008040000 */
[----:B------:R3:W-:Y:S02]  /*02f0*/  UTMACCTL.PF [UR6] ;  /* 0x00000000060079b9 */ /* 0x0007e40008040000 */
[----:B---3--:R-:W-:Y:S01]  /*0300*/  NOP ;  /* 0x0000000000007918 */ /* 0x008fe20000000000 */
.L_x_5:
[----:B------:R-:W-:Y:S05]  /*0310*/  BSYNC.RECONVERGENT B0 ;  /* 0x0000000000007941 */ /* 0x000fea0003800200 */
.L_x_4:
[----:B------:R-:W-:Y:S04]  /*0320*/  BSSY.RECONVERGENT B0, `(.L_x_6) ;  /* 0x000000a000007945 */ /* 0x000fe80003800200 */
        /* <DEDUP_REMOVED lines=9> */
.L_x_7:
[----:B------:R-:W-:Y:S05]  /*03c0*/  BSYNC.RECONVERGENT B0 ;  /* 0x0000000000007941 */ /* 0x000fea0003800200 */
.L_x_6:
[----:B------:R-:W3:Y:S01]  /*03d0*/  LDCU.64 UR6, c[0x0][0x888] ;  /* 0x00011100ff0677ac */ /* 0x000ee20008000a00 */
[----:B------:R-:W-:Y:S02]  /*03e0*/  UISETP.EQ.U32.AND UP1, UPT, UR4, URZ, UPT ;  /* 0x000000ff0400728c */ /* 0x000fe4000bf22070 */
[----:B------:R-:W-:Y:S02]  /*03f0*/  UPLOP3.LUT UP2, UPT, UPT, UPT, UPT, 0x80, 0x8 ;  /* 0x000000000008789c */ /* 0x000fe40003f4f070 */
[----:B---3--:R-:W-:-:S04]  /*0400*/  UISETP.NE.U32.AND UP0, UPT, UR6, URZ, UPT ;  /* 0x000000ff0600728c */ /* 0x008fc8000bf05070 */
[----:B------:R-:W-:-:S04]  /*0410*/  UISETP.NE.AND.EX UP0, UPT, UR7, URZ, UPT, UP0 ;  /* 0x000000ff0700728c */ /* 0x000fc8000bf05300 */
[----:B------:R-:W-:-:S04]  /*0420*/  UISETP.EQ.OR.EX UP3, UPT, UR5, URZ, !UP0, UP1 ;  /* 0x000000ff0500728c */ /* 0x000fc8000c762710 */
[----:B------:R-:W-:-:S05]  /*0430*/  UP2UR UR44, UPR, URZ, 0x8 ;  /* 0x00000008ff2c7883 */ /* 0x000fca0008000000 */
[----:B------:R-:W-:Y:S07]  /*0440*/  BRA.U !UP3, `(.L_x_8) ;  /* 0x000000010b207547 */ /* 0x000fee000b800000 */
[----:B------:R-:W-:Y:S01]  /*0450*/  UISETP.NE.U32.AND UP2, UPT, UR4, URZ, UPT ;  /* 0x000000ff0400728c */ /* 0x000fe2000bf45070 */
[----:B-----5:R-:W-:Y:S01]  /*0460*/  FSETP.NEU.AND P0, PT, R81, RZ, PT ;  /* 0x000000ff5100720b */ /* 0x020fe20003f0d000 */
[----:B------:R-:W-:Y:S02]  /*0470*/  USEL UR4, URZ, 0xffffffff, UP0 ;  /* 0xffffffffff047887 */ /* 0x000fe40008000000 */
[----:B------:R-:W-:-:S10]  /*0480*/  UISETP.NE.AND.EX UP2, UPT, UR5, URZ, UPT, UP2 ;  /* 0x000000ff0500728c */ /* 0x000fd4000bf45320 */
[----:B------:R-:W-:Y:S01]  /*0490*/  VOTEU.ANY UP1, P0 ;  /* 0x0000000000ff7886 */ /* 0x000fe20000020100 */
[----:B------:R-:W-:-:S04]  /*04a0*/  @!UP2 USEL UR4, URZ, 0xffffffff, UP1 ;  /* 0xffffffffff04a887 */ /* 0x000fc80008800000 */
[----:B------:R-:W-:-:S04]  /*04b0*/  ULOP3.LUT UR4, UR4, 0x1, URZ, 0xc0, !UPT ;  /* 0x0000000104047892 */ /* 0x000fc8000f8ec0ff */
[----:B------:R-:W-:-:S11]  /*04c0*/  UISETP.NE.U32.AND UP2, UPT, UR4, 0x1, UPT ;  /* 0x000000010400788c */ /* 0x000fd6000bf45070 */
.L_x_8:
[----:B-1----:R-:W1:Y:S01]  /*04d0*/  SHFL.IDX PT, R2, R169, RZ, 0x1f ;  /* 0x00001fffa9027589 */ /* 0x002e6200000e0000 */
[----:B------:R-:W-:-:S04]  /*04e0*/  UISETP.NE.AND UP1, UPT, UR8, 0x2, UPT ;  /* 0x000000020800788c */ /* 0x000fc8000bf25270 */
[----:B------:R-:W-:Y:S01]  /*04f0*/  USEL UR13, URZ, 0x1, UP1 ;  /* 0x00000001ff0d7887 */ /* 0x000fe20008800000 */
[----:B-1----:R-:W-:-:S13]  /*0500*/  ISETP.NE.AND P0, PT, R2, RZ, PT ;  /* 0x000000ff0200720c */ /* 0x002fda0003f05270 */
[----:B------:R-:W-:Y:S05]  /*0510*/  @P0 BRA `(.L_x_9) ;  /* 0x0000000000bc0947 */ /* 0x000fea0003800000 */
[----:B------:R-:W-:Y:S01]  /*0520*/  ELECT P0, URZ, PT ;  /* 0x0000000000ff782f */ /* 0x000fe20003800000 */
[----:B------:R-:W-:-:S12]  /*0530*/  BSSY.RECONVERGENT B0, `(.L_x_9) ;  /* 0x000002d000007945 */ /* 0x000fd80003800200 */
[----:B------:R-:W-:Y:S05]  /*0540*/  @!P0 BRA `(.L_x_10) ;  /* 0x0000000000ac8947 */ /* 0x000fea0003800000 */
[----:B------:R-:W1:Y:S01]  /*0550*/  S2UR UR5, SR_CgaCtaId ;  /* 0x00000000000579c3 */ /* 0x000e620000008800 */
[----:B------:R-:W-:Y:S01]  /*0560*/  UMOV UR6, 0x400 ;  /* 0x0000040000067882 */ /* 0x000fe20000000000 */
[----:B------:R-:W-:Y:S01]  /*0570*/  UMOV UR4, 0x1 ;  /* 0x0000000100047882 */ /* 0x000fe20000000000 */
[----:B-1----:R-:W-:Y:S02]  /*0580*/  ULEA UR5, UR5, UR6, 0x18 ;  /* 0x0000000605057291 */ /* 0x002fe4000f8ec0ff */
[----:B------:R-:W-:-:S04]  /*0590*/  UIADD3 UR6, UPT, UPT, -UR4, 0x100000, URZ ;  /* 0x0010000004067890 */ /* 0x000fc8000fffe1ff */
[----:B------:R-:W-:Y:S02]  /*05a0*/  USHF.L.U32 UR7, UR6, 0xb, URZ ;  /* 0x0000000b06077899 */ /* 0x000fe400080006ff */
[----:B------:R-:W-:Y:S01]  /*05b0*/  USHF.L.U32 UR6, UR6, 0x1, URZ ;  /* 0x0000000106067899 */ /* 0x000fe200080006ff */
[----:B------:R-:W1:Y:S11]  /*05c0*/  FENCE.VIEW.ASYNC.S ;  /* 0x00000000000073c6 */ /* 0x000e760000000000 */
[----:B-1----:R1:W3:Y:S01]  /*05d0*/  SYNCS.EXCH.64 URZ, [UR5], UR6 ;  /* 0x0000000605ff75b2 */ /* 0x0022e20008000100 */
[----:B------:R1:W4:Y:S01]  /*05e0*/  SYNCS.EXCH.64 URZ, [UR5+0x88], UR6 ;  /* 0x0000880605ff75b2 */ /* 0x0003220008000100 */
[----:B------:R1:W1:Y:S01]  /*05f0*/  SYNCS.EXCH.64 URZ, [UR5+0x8], UR6 ;  /* 0x0000080605ff75b2 */ /* 0x0002620008000100 */
        /* <DEDUP_REMOVED lines=31> */
[----:B---34-:R-:W-:Y:S01]  /*07f0*/  NOP ;  /* 0x0000000000007918 */ /* 0x018fe20000000000 */
.L_x_10:
[----:B-1----:R-:W-:Y:S05]  /*0800*/  BSYNC.RECONVERGENT B0 ;  /* 0x0000000000007941 */ /* 0x002fea0003800200 */
.L_x_9:
[----:B------:R-:W1:Y:S01]  /*0810*/  SHFL.IDX PT, R2, R169, RZ, 0x1f ;  /* 0x00001fffa9027589 */ /* 0x000e6200000e0000 */
[----:B------:R-:W-:Y:S01]  /*0820*/  NOP ;  /* 0x0000000000007918 */ /* 0x000fe20000000000 */
[----:B-1----:R-:W-:-:S13]  /*0830*/  ISETP.NE.AND P0, PT, R2, 0x1, PT ;  /* 0x000000010200780c */ /* 0x002fda0003f05270 */
[----:B------:R-:W-:Y:S05]  /*0840*/  @P0 BRA `(.L_x_11) ;  /* 0x0000000000400947 */ /* 0x000fea0003800000 */
[----:B------:R-:W1:Y:S01]  /*0850*/  S2UR UR6, SR_CgaCtaId ;  /* 0x00000000000679c3 */ /* 0x000e620000008800 */
[----:B------:R-:W-:Y:S01]  /*0860*/  UMOV UR7, 0x400 ;  /* 0x0000040000077882 */ /* 0x000fe20000000000 */
[----:B------:R-:W-:Y:S01]  /*0870*/  UMOV UR5, 0x20 ;  /* 0x0000002000057882 */ /* 0x000fe20000000000 */
[----:B------:R-:W-:Y:S01]  /*0880*/  UMOV UR4, 0x80 ;  /* 0x0000008000047882 */ /* 0x000fe20000000000 */
[----:B------:R-:W-:-:S04]  /*0890*/  UIADD3 UR10, UPT, UPT, -UR5, 0x100000, URZ ;  /* 0x00100000050a7890 */ /* 0x000fc8000fffe1ff */
[----:B------:R-:W-:Y:S02]  /*08a0*/  USHF.L.U32 UR11, UR10, 0xb, URZ ;  /* 0x0000000b0a0b7899 */ /* 0x000fe400080006ff */
[----:B------:R-:W-:Y:S02]  /*08b0*/  USHF.L.U32 UR10, UR10, 0x1, URZ ;  /* 0x000000010a0a7899 */ /* 0x000fe400080006ff */
[----:B------:R-:W-:-:S04]  /*08c0*/  UIADD3 UR4, UPT, UPT, -UR4, 0x100000, URZ ;  /* 0x0010000004047890 */ /* 0x000fc8000fffe1ff */
[----:B------:R-:W-:Y:S02]  /*08d0*/  USHF.L.U32 UR5, UR4, 0xb, URZ ;  /* 0x0000000b04057899 */ /* 0x000fe400080006ff */
[----:B------:R-:W-:Y:S01]  /*08e0*/  USHF.L.U32 UR4, UR4, 0x1, URZ ;  /* 0x0000000104047899 */ /* 0x000fe200080006ff */
[----:B------:R-:W-:Y:S01]  /*08f0*/  ELECT P0, URZ, PT ;  /* 0x0000000000ff782f */ /* 0x000fe20003800000 */
[----:B-1----:R-:W-:Y:S01]  /*0900*/  ULEA UR6, UR6, UR7, 0x18 ;  /* 0x0000000706067291 */ /* 0x002fe2000f8ec0ff */
[----:B------:R-:W1:Y:S11]  /*0910*/  FENCE.VIEW.ASYNC.S ;  /* 0x00000000000073c6 */ /* 0x000e760000000000 */
[----:B-1----:R1:W3:Y:S01]  /*0920*/  SYNCS.EXCH.64 URZ, [UR6+0x110], UR10 ;  /* 0x0001100a06ff75b2 */ /* 0x0022e20008000100 */
[----:B------:R1:W4:Y:S01]  /*0930*/  SYNCS.EXCH.64 URZ, [UR6+0x118], UR4 ;  /* 0x0001180406ff75b2 */ /* 0x0003220008000100 */
[----:B------:R-:W-:Y:S01]  /*0940*/  NOP ;  /* 0x0000000000007918 */ /* 0x000fe20000000000 */
.L_x_11:
[----:B------:R-:W2:Y:S01]  /*0950*/  SHFL.IDX PT, R2, R169, RZ, 0x1f ;  /* 0x00001fffa9027589 */ /* 0x000ea200000e0000 */
[----:B------:R-:W-:Y:S01]  /*0960*/  NOP ;  /* 0x0000000000007918 */ /* 0x000fe20000000000 */
[----:B--2---:R-:W-:-:S13]  /*0970*/  ISETP.NE.AND P0, PT, R2, 0x3, PT ;  /* 0x000000030200780c */ /* 0x004fda0003f05270 */
[----:B------:R-:W-:Y:S05]  /*0980*/  @P0 BRA `(.L_x_12) ;  /* 0x0000000000300947 */ /* 0x000fea0003800000 */
[----:B-1----:R-:W1:Y:S01]  /*0990*/  S2UR UR5, SR_CgaCtaId ;  /* 0x00000000000579c3 */ /* 0x002e620000008800 */
[----:B------:R-:W-:Y:S01]  /*09a0*/  UMOV UR6, 0x400 ;  /* 0x0000040000067882 */ /* 0x000fe20000000000 */
[----:B------:R-:W-:Y:S01]  /*09b0*/  UMOV UR4, 0x20 ;  /* 0x0000002000047882 */ /* 0x000fe20000000000 */
[----:B------:R-:W-:Y:S01]  /*09c0*/  ELECT P0, URZ, PT ;  /* 0x0000000000ff782f */ /* 0x000fe20003800000 */
[----:B-1----:R-:W-:Y:S02]  /*09d0*/  ULEA UR5, UR5, UR6, 0x18 ;  /* 0x0000000605057291 */ /* 0x002fe4000f8ec0ff */
[----:B------:R-:W-:-:S04]  /*09e0*/  UIADD3 UR6, UPT, UPT, -UR4, 0x100000, URZ ;  /* 0x0010000004067890 */ /* 0x000fc8000fffe1ff */
[----:B------:R-:W-:Y:S02]  /*09f0*/  USHF.L.U32 UR7, UR6, 0xb, URZ ;  /* 0x0000000b06077899 */ /* 0x000fe400080006ff */
[----:B------:R-:W-:Y:S01]  /*0a00*/  USHF.L.U32 UR6, UR6, 0x1, URZ ;  /* 0x0000000106067899 */ /* 0x000fe200080006ff */
[----:B------:R-:W1:Y:S11]  /*0a10*/  FENCE.VIEW.ASYNC.S ;  /* 0x00000000000073c6 */ /* 0x000e760000000000 */
[----:B-1----:R2:W1:Y:S01]  /*0a20*/  SYNCS.EXCH.64 URZ, [UR5+0x120], UR6 ;  /* 0x0001200605ff75b2 */ /* 0x0024620008000100 */
[----:B------:R2:W1:Y:S02]  /*0a30*/  SYNCS.EXCH.64 URZ, [UR5+0x128], UR6 ;  /* 0x0001280605ff75b2 */ /* 0x0004640008000100 */
[----:B--2---:R-:W-:Y:S01]  /*0a40*/  NOP ;  /* 0x0000000000007918 */ /* 0x004fe20000000000 */
.L_x_12:
[----:B------:R-:W2:Y:S01]  /*0a50*/  SHFL.IDX PT, R2, R169, RZ, 0x1f ;  /* 0x00001fffa9027589 */ /* 0x000ea200000e0000 */
[----:B------:R-:W-:Y:S01]  /*0a60*/  NOP ;  /* 0x0000000000007918 */ /* 0x000fe20000000000 */
[----:B--2---:R-:W-:-:S13]  /*0a70*/  ISETP.NE.AND P0, PT, R2, 0x4, PT ;  /* 0x000000040200780c */ /* 0x004fda0003f05270 */
[----:B------:R-:W-:Y:S05]  /*0a80*/  @P0 BRA `(.L_x_13) ;  /* 0x00000000004c0947 */ /* 0x000fea0003800000 */
[----:B-1----:R-:W1:Y:S01]  /*0a90*/  S2UR UR5, SR_CgaCtaId ;  /* 0x00000000000579c3 */ /* 0x002e620000008800 */
[----:B------:R-:W-:Y:S01]  /*0aa0*/  UMOV UR7, 0x100 ;  /* 0x0000010000077882 */ /* 0x000fe20000000000 */
[----:B------:R-:W-:Y:S01]  /*0ab0*/  UMOV UR6, 0x400 ;  /* 0x0000040000067882 */ /* 0x000fe20000000000 */
[----:B------:R-:W-:Y:S01]  /*0ac0*/  USEL UR7, UR7, 0xe0, UP2 ;  /* 0x000000e007077887 */ /* 0x000fe20009000000 */
[----:B------:R-:W-:Y:S01]  /*0ad0*/  UMOV UR4, 0x1 ;  /* 0x0000000100047882 */ /* 0x000fe20000000000 */
[----:B------:R-:W-:Y:S01]  /*0ae0*/  ELECT P0, URZ, PT ;  /* 0x0000000000ff782f */ /* 0x000fe20003800000 */
[----:B------:R-:W-:-:S04]  /*0af0*/  UIADD3 UR10, UPT, UPT, -UR4, 0x100000, URZ ;  /* 0x00100000040a7890 */ /* 0x000fc8000fffe1ff */
[----:B------:R-:W-:Y:S02]  /*0b00*/  USHF.L.U32 UR11, UR10, 0xb, URZ ;  /* 0x0000000b0a0b7899 */ /* 0x000fe400080006ff */
[----:B------:R-:W-:Y:S02]  /*0b10*/  USHF.L.U32 UR10, UR10, 0x1, URZ ;  /* 0x000000010a0a7899 */ /* 0x000fe400080006ff */
[----:B-1----:R-:W-:Y:S02]  /*0b20*/  ULEA UR5, UR5, UR6, 0x18 ;  /* 0x0000000605057291 */ /* 0x002fe4000f8ec0ff */
[----:B------:R-:W-:-:S04]  /*0b30*/  UIADD3 UR6, UPT, UPT, -UR7, 0x100000, URZ ;  /* 0x0010000007067890 */ /* 0x000fc8000fffe1ff */
[----:B------:R-:W-:Y:S02]  /*0b40*/  USHF.L.U32 UR7, UR6, 0xb, URZ ;  /* 0x0000000b06077899 */ /* 0x000fe400080006ff */
[----:B------:R-:W-:Y:S01]  /*0b50*/  USHF.L.U32 UR6, UR6, 0x1, URZ ;  /* 0x0000000106067899 */ /* 0x000fe200080006ff */
[----:B------:R-:W1:Y:S03]  /*0b60*/  FENCE.VIEW.ASYNC.S ;  /* 0x00000000000073c6 */ /* 0x000e660000000000 */
[----:B-1----:R2:W1:Y:S08]  /*0b70*/  SYNCS.EXCH.64 URZ, [UR5+0x130], UR10 ;  /* 0x0001300a05ff75b2 */ /* 0x0024700008000100 */
[----:B------:R2:W1:Y:S01]  /*0b80*/  SYNCS.EXCH.64 URZ, [UR5+0x140], UR6 ;  /* 0x0001400605ff75b2 */ /* 0x0004620008000100 */
[----:B------:R2:W1:Y:S01]  /*0b90*/  SYNCS.EXCH.64 URZ, [UR5+0x138], UR10 ;  /* 0x0001380a05ff75b2 */ /* 0x0004620008000100 */
[----:B------:R2:W1:Y:S02]  /*0ba0*/  SYNCS.EXCH.64 URZ, [UR5+0x148], UR6 ;  /* 0x0001480605ff75b2 */ /* 0x0004640008000100 */
[----:B--2---:R-:W-:Y:S01]  /*0bb0*/  NOP ;  /* 0x0000000000007918 */ /* 0x004fe20000000000 */
.L_x_13:
[----:B------:R-:W2:Y:S01]  /*0bc0*/  SHFL.IDX PT, R2, R169, RZ, 0x1f ;  /* 0x00001fffa9027589 */ /* 0x000ea200000e0000 */
[----:B------:R-:W-:Y:S01]  /*0bd0*/  NOP ;  /* 0x0000000000007918 */ /* 0x000fe20000000000 */
[----:B--2---:R-:W-:-:S13]  /*0be0*/  ISETP.NE.AND P0, PT, R2, 0x5, PT ;  /* 0x000000050200780c */ /* 0x004fda0003f05270 */
[----:B------:R-:W-:Y:S05]  /*0bf0*/  @P0 BRA `(.L_x_14) ;  /* 0x0000000000580947 */ /* 0x000fea0003800000 */
[----:B-1----:R-:W1:Y:S01]  /*0c00*/  S2UR UR6, SR_CgaCtaId ;  /* 0x00000000000679c3 */ /* 0x002e620000008800 */
        /* <DEDUP_REMOVED lines=12> */
[----:B-1----:R2:W1:Y:S01]  /*0cd0*/  SYNCS.EXCH.64 URZ, [UR6+0x150], UR10 ;  /* 0x0001500a06ff75b2 */ /* 0x0024620008000100 */
[----:B------:R2:W1:Y:S01]  /*0ce0*/  SYNCS.EXCH.64 URZ, [UR6+0x170], UR4 ;  /* 0x0001700406ff75b2 */ /* 0x0004620008000100 */
[----:B------:R2:W1:Y:S01]  /*0cf0*/  SYNCS.EXCH.64 URZ, [UR6+0x158], UR10 ;  /* 0x0001580a06ff75b2 */ /* 0x0004620008000100 */
[----:B------:R2:W1:Y:S01]  /*0d00*/  SYNCS.EXCH.64 URZ, [UR6+0x178], UR4 ;  /* 0x0001780406ff75b2 */ /* 0x0004620008000100 */
[----:B------:R2:W1:Y:S01]  /*0d10*/  SYNCS.EXCH.64 URZ, [UR6+0x160], UR10 ;  /* 0x0001600a06ff75b2 */ /* 0x0004620008000100 */
[----:B------:R2:W1:Y:S01]  /*0d20*/  SYNCS.EXCH.64 URZ, [UR6+0x180], UR4 ;  /* 0x0001800406ff75b2 */ /* 0x0004620008000100 */
[----:B------:R2:W1:Y:S01]  /*0d30*/  SYNCS.EXCH.64 URZ, [UR6+0x168], UR10 ;  /* 0x0001680a06ff75b2 */ /* 0x0004620008000100 */
[----:B------:R2:W1:Y:S02]  /*0d40*/  SYNCS.EXCH.64 URZ, [UR6+0x188], UR4 ;  /* 0x0001880406ff75b2 */ /* 0x0004640008000100 */
[----:B--2---:R-:W-:Y:S01]  /*0d50*/  NOP ;  /* 0x0000000000007918 */ /* 0x004fe20000000000 */
.L_x_14:
        /* <DEDUP_REMOVED lines=14> */
[----:B------:R2:W1:Y:S01]  /*0e40*/  SYNCS.EXCH.64 URZ, [UR5+0x1a0], UR6 ;  /* 0x0001a00605ff75b2 */ /* 0x0004620008000100 */
[----:B------:R2:W1:Y:S01]  /*0e50*/  SYNCS.EXCH.64 URZ, [UR5+0x198], UR6 ;  /* 0x0001980605ff75b2 */ /* 0x0004620008000100 */
[----:B------:R2:W1:Y:S02]  /*0e60*/  SYNCS.EXCH.64 URZ, [UR5+0x1a8], UR6 ;  /* 0x0001a80605ff75b2 */ /* 0x0004640008000100 */
[----:B--2---:R-:W-:Y:S01]  /*0e70*/  NOP ;  /* 0x0000000000007918 */ /* 0x004fe20000000000 */
.L_x_15:
[----:B-1----:R-:W1:Y:S01]  /*0e80*/  S2UR UR5, SR_CTAID.X ;  /* 0x00000000000579c3 */ /* 0x002e620000002500 */
[----:B------:R-:W-:-:S05]  /*0e90*/  CS2R.32 R165, SR_CgaSize ;  /* 0x0000000000a57805 */ /* 0x000fca0000008a00 */
[----:B------:R-:W-:-:S05]  /*0ea0*/  IMAD R165, R165, -0xa0, RZ ;  /* 0xffffff60a5a57824 */ /* 0x000fca00078e02ff */
[----:B------:R-:W-:-:S14]  /*0eb0*/  R2UR UR7, R165 ;  /* 0x00000000a50772ca */ /* 0x000fdc00000e0000 */
[----:B------:R-:W2:Y:S01]  /*0ec0*/  LDCU UR7, c[0x0][UR7+0x2b0] ;  /* 0x00005600070777ac */ /* 0x000ea20008000800 */
[----:B------:R-:W-:Y:S01]  /*0ed0*/  NOP ;  /* 0x0000000000007918 */ /* 0x000fe20000000000 */
[----:B------:R-:W-:-:S05]  /*0ee0*/  CS2R.32 R165, SR_CgaSize ;  /* 0x0000000000a57805 */ /* 0x000fca0000008a00 */
[----:B------:R-:W-:-:S05]  /*0ef0*/  IMAD R165, R165, -0xa0, RZ ;  /* 0xffffff60a5a57824 */ /* 0x000fca00078e02ff */
[----:B------:R-:W-:-:S14]  /*0f00*/  R2UR UR6, R165 ;  /* 0x00000000a50672ca */ /* 0x000fdc00000e0000 */
[----:B------:R-:W3:Y:S01]  /*0f10*/  LDCU UR6, c[0x0][UR6+0x2b4] ;  /* 0x00005680060677ac */ /* 0x000ee20008000800 */
[----:B------:R-:W4:Y:S08]  /*0f20*/  S2UR UR4, SR_CTAID.Y ;  /* 0x00000000000479c3 */ /* 0x000f300000002600 */
[----:B------:R-:W3:Y:S01]  /*0f30*/  LDC R9, c[0x0][0xb24] ;  /* 0x0002c900ff097b82 */ /* 0x000ee20000000800 */
[----:B-1----:R-:W-:-:S02]  /*0f40*/  I2FP.F32.U32 R5, UR5 ;  /* 0x0000000500057c45 */ /* 0x002fc40008201000 */
[----:B------:R-:W-:-:S05]  /*0f50*/  CS2R.32 R3, SR_CgaSize ;  /* 0x0000000000037805 */ /* 0x000fca0000008a00 */
[----:B------:R-:W-:-:S06]  /*0f60*/  IMAD R3, R3, -0xa0, RZ ;  /* 0xffffff6003037824 */ /* 0x000fcc00078e02ff */
[----:B------:R-:W1:Y:S01]  /*0f70*/  LDC R3, c[0x0][R3+0x2a0] ;  /* 0x0000a80003037b82 */ /* 0x000e620000000800 */
[----:B------:R-:W-:Y:S01]  /*0f80*/  MOV R165, UR5 ;  /* 0x0000000500a57c02 */ /* 0x000fe20008000f00 */
[----:B--2---:R-:W-:Y:S01]  /*0f90*/  FMUL R5, R5, UR7 ;  /* 0x0000000705057c20 */ /* 0x004fe20008400000 */
[----:B----4-:R-:W-:Y:S02]  /*0fa0*/  I2FP.F32.U32 R4, UR4 ;  /* 0x0000000400047c45 */ /* 0x010fe40008201000 */
[----:B------:R-:W-:-:S05]  /*0fb0*/  CS2R.32 R2, SR_CgaSize ;  /* 0x0000000000027805 */ /* 0x000fca0000008a00 */
[----:B------:R-:W-:-:S06]  /*0fc0*/  IMAD R2, R2, -0xa0, RZ ;  /* 0xffffff6002027824 */ /* 0x000fcc00078e02ff */
[----:B------:R-:W2:Y:S01]  /*0fd0*/  LDC R2, c[0x0][R2+0x2a4] ;  /* 0x0000a90002027b82 */ /* 0x000ea20000000800 */
[----:B------:R-:W4:Y:S01]  /*0fe0*/  F2I.U32.TRUNC.NTZ R154, R5 ;  /* 0x00000005009a7305 */ /* 0x000f22000020f000 */
[----:B------:R-:W-:Y:S01]  /*0ff0*/  MOV R155, UR4 ;  /* 0x00000004009b7c02 */ /* 0x000fe20008000f00 */
[----:B---3--:R-:W-:-:S05]  /*1000*/  FMUL R4, R4, UR6 ;  /* 0x0000000604047c20 */ /* 0x008fca0008400000 */
[----:B------:R-:W-:Y:S01]  /*1010*/  BAR.SYNC.DEFER_BLOCKING 0x0 ;  /* 0x0000000000007b1d */ /* 0x000fe20000010000 */
[----:B------:R-:W-:-:S05]  /*1020*/  ISETP.GE.AND P0, PT, R9, 0x1, PT ;  /* 0x000000010900780c */ /* 0x000fca0003f06270 */
[----:B------:R-:W3:Y:S02]  /*1030*/  F2I.U32.TRUNC.NTZ R143, R4 ;  /* 0x00000004008f7305 */ /* 0x000ee4000020f000 */
[----:B------:R-:W2:Y:S01]  /*1040*/  S2UR UR36, SR_CTAID.Z ;  /* 0x00000000002479c3 */ /* 0x000ea20000002700 */
[----:B----4-:R-:W-:-:S05]  /*1050*/  IADD3 R154, PT, PT, -R154, RZ, RZ ;  /* 0x000000ff9a9a7210 */ /* 0x010fca0007ffe1ff */
[----:B-1----:R-:W-:Y:S01]  /*1060*/  IMAD R154, R3, R154, UR5 ;  /* 0x00000005039a7e24 */ /* 0x002fe2000f8e029a */
[----:B---3--:R-:W-:-:S05]  /*1070*/  IADD3 R143, PT, PT, -R143, RZ, RZ ;  /* 0x000000ff8f8f7210 */ /* 0x008fca0007ffe1ff */
[----:B--2---:R-:W-:Y:S01]  /*1080*/  IMAD R143, R2, R143, UR4 ;  /* 0x00000004028f7e24 */ /* 0x004fe2000f8e028f */
[----:B------:R-:W-:Y:S06]  /*1090*/  @!P0 BRA `(.L_x_16) ;  /* 0x0000000000b88947 */ /* 0x000fec0003800000 */
[----:B------:R-:W1:Y:S01]  /*10a0*/  LDC.64 R4, c[0x0][0xb18] ;  /* 0x0002c600ff047b82 */ /* 0x000e620000000a00 */
[----:B------:R-:W-:-:S07]  /*10b0*/  ISETP.NE.AND P0, PT, R9, 0x1, PT ;  /* 0x000000010900780c */ /* 0x000fce0003f05270 */
[----:B------:R-:W2:Y:S08]  /*10c0*/  LDC R10, c[0x0][0xb0c] ;  /* 0x0002c300ff0a7b82 */ /* 0x000eb00000000800 */
[----:B------:R-:W3:Y:S08]  /*10d0*/  LDC R11, c[0x0][0x370] ;  /* 0x0000dc00ff0b7b82 */ /* 0x000ef00000000800 */
[----:B------:R-:W4:Y:S01]  /*10e0*/  LDC R12, c[0x0][0x374] ;  /* 0x0000dd00ff0c7b82 */ /* 0x000f220000000800 */
[----:B-1----:R-:W-:-:S07]  /*10f0*/  ISETP.NE.AND P1, PT, R4, 0x1, PT ;  /* 0x000000010400780c */ /* 0x002fce0003f25270 */
[----:B------:R-:W3:Y:S01]  /*1100*/  LDC.64 R6, c[0x0][0xb10] ;  /* 0x0002c400ff067b82 */ /* 0x000ee20000000a00 */
[----:B--2---:R-:W-:-:S07]  /*1110*/  ISETP.NE.AND P2, PT, R10, 0x1, PT ;  /* 0x000000010a00780c */ /* 0x004fce0003f45270 */
[----:B------:R-:W1:Y:S08]  /*1120*/  LDC R8, c[0x0][0xb20] ;  /* 0x0002c800ff087b82 */ /* 0x000e700000000800 */
[----:B------:R-:W2:Y:S01]  /*1130*/  LDC.64 R2, c[0x0][0xb28] ;  /* 0x0002ca00ff027b82 */ /* 0x000ea20000000a00 */
[----:B----4-:R-:W-:-:S04]  /*1140*/  IMAD.HI.U32 R13, R12, R5, RZ ;  /* 0x000000050c0d7227 */ /* 0x010fc800078e00ff */
[----:B------:R-:W-:-:S04]  /*1150*/  IMAD.HI.U32 R5, R155, R5, RZ ;  /* 0x000000059b057227 */ /* 0x000fc800078e00ff */
[----:B---3--:R-:W-:-:S04]  /*1160*/  IMAD.HI.U32 R14, R11, R6, RZ ;  /* 0x000000060b0e7227 */ /* 0x008fc800078e00ff */
[----:B------:R-:W-:Y:S01]  /*1170*/  IMAD.HI.U32 R16, R165, R6, RZ ;  /* 0x00000006a5107227 */ /* 0x000fe200078e00ff */
[-C--:B------:R-:W-:Y:S02]  /*1180*/  @P2 SHF.R.U32.HI R11, RZ, R7.reuse, R14 ;  /* 0x00000007ff0b2219 */ /* 0x080fe4000001160e */
[-C--:B-1----:R-:W-:Y:S02]  /*1190*/  @P1 SHF.R.U32.HI R12, RZ, R8.reuse, R13 ;  /* 0x00000008ff0c1219 */ /* 0x082fe4000001160d */
[----:B------:R-:W-:Y:S02]  /*11a0*/  SHF.R.U32.HI R8, RZ, R8, R5 ;  /* 0x00000008ff087219 */ /* 0x000fe40000011605 */
[----:B------:R-:W-:Y:S02]  /*11b0*/  SHF.R.U32.HI R16, RZ, R7, R16 ;  /* 0x00000007ff107219 */ /* 0x000fe40000011610 */
[----:B------:R-:W-:Y:S01]  /*11c0*/  SEL R5, R155, R8, !P1 ;  /* 0x000000089b057207 */ /* 0x000fe20004800000 */
[----:B--2---:R-:W-:Y:S01]  /*11d0*/  IMAD.HI.U32 R14, R12, R2, RZ ;  /* 0x000000020c0e7227 */ /* 0x004fe200078e00ff */
[----:B------:R-:W-:-:S03]  /*11e0*/  SEL R7, R165, R16, !P2 ;  /* 0x00000010a5077207 */ /* 0x000fc60005000000 */
[----:B------:R-:W-:Y:S01]  /*11f0*/  IMAD.HI.U32 R6, R11, R2, RZ ;  /* 0x000000020b067227 */ /* 0x000fe200078e00ff */
[----:B------:R-:W-:-:S04]  /*1200*/  @P0 SHF.R.U32.HI R12, RZ, R3, R14 ;  /* 0x00000003ff0c0219 */ /* 0x000fc8000001160e */
[----:B------:R-:W-:Y:S01]  /*1210*/  @P0 SHF.R.U32.HI R11, RZ, R3, R6 ;  /* 0x00000003ff0b0219 */ /* 0x000fe20000011606 */
[----:B------:R-:W-:-:S04]  /*1220*/  IMAD R12, R12, R9, RZ ;  /* 0x000000090c0c7224 */ /* 0x000fc800078e02ff */
[----:B------:R-:W-:Y:S01]  /*1230*/  IMAD R6, R11, R9, RZ ;  /* 0x000000090b067224 */ /* 0x000fe200078e02ff */
[----:B------:R-:W-:-:S04]  /*1240*/  ISETP.GE.AND P1, PT, R5, R12, PT ;  /* 0x0000000c0500720c */ /* 0x000fc80003f26270 */
[----:B------:R-:W-:Y:S01]  /*1250*/  ISETP.GE.OR P1, PT, R7, R6, P1 ;  /* 0x000000060700720c */ /* 0x000fe20000f26670 */
[----:B------:R-:W-:-:S05]  /*1260*/  IMAD.HI.U32 R6, R5, R2, RZ ;  /* 0x0000000205067227 */ /* 0x000fca00078e00ff */
[----:B------:R-:W-:-:S04]  /*1270*/  SHF.R.U32.HI R6, RZ, R3, R6 ;  /* 0x00000003ff067219 */ /* 0x000fc80000011606 */
[----:B------:R-:W-:-:S03]  /*1280*/  SEL R6, R5, R6, !P0 ;  /* 0x0000000605067207 */ /* 0x000fc60004000000 */
[----:B------:R-:W-:Y:S01]  /*1290*/  @!P1 IMAD.HI.U32 R8, R7, R2, RZ ;  /* 0x0000000207089227 */ /* 0x000fe200078e00ff */
[----:B------:R-:W-:-:S04]  /*12a0*/  IADD3 R2, PT, PT, -R6, RZ, RZ ;  /* 0x000000ff06027210 */ /* 0x000fc80007ffe1ff */
[----:B------:R-:W-:Y:S01]  /*12b0*/  @!P1 SHF.R.U32.HI R8, RZ, R3, R8 ;  /* 0x00000003ff089219 */ /* 0x000fe20000011608 */
[----:B------:R-:W-:-:S03]  /*12c0*/  IMAD R2, R9, R2, R5 ;  /* 0x0000000209027224 */ /* 0x000fc600078e0205 */
[----:B------:R-:W-:Y:S02]  /*12d0*/  @!P1 SEL R3, R7, R8, !P0 ;  /* 0x0000000807039207 */ /* 0x000fe40004000000 */
[----:B------:R-:W-:-:S03]  /*12e0*/  IADD3 R8, PT, PT, -R5, RZ, RZ ;  /* 0x000000ff05087210 */ /* 0x000fc60007ffe1ff */
[--C-:B------:R-:W-:Y:S02]  /*12f0*/  @!P1 IMAD.IADD R6, R6, 0x1, -R3.reuse ;  /* 0x0000000106069824 */ /* 0x100fe400078e0a03 */
[----:B------:R-:W-:Y:S01]  /*1300*/  @!P1 IMAD R3, R2, R11, R3 ;  /* 0x0000000b02039224 */ /* 0x000fe200078e0203 */
[----:B------:R-:W-:Y:S01]  /*1310*/  IADD3 R2, PT, PT, -R7, RZ, RZ ;  /* 0x000000ff07027210 */ /* 0x000fe20007ffe1ff */
[----:B------:R-:W-:Y:S02]  /*1320*/  @!P1 IMAD R5, R6, R9, R7 ;  /* 0x0000000906059224 */ /* 0x000fe400078e0207 */
[----:B------:R-:W-:Y:S02]  /*1330*/  IMAD R8, R4, R8, R155 ;  /* 0x0000000804087224 */ /* 0x000fe400078e029b */
[----:B------:R-:W-:Y:S02]  /*1340*/  @!P1 IMAD.MOV.U32 R7, RZ, RZ, R3 ;  /* 0x000000ffff079224 */ /* 0x000fe400078e0003 */
[----:B------:R-:W-:-:S02]  /*1350*/  IMAD R2, R10, R2, R165 ;  /* 0x000000020a027224 */ /* 0x000fc400078e02a5 */
[----:B------:R-:W-:Y:S02]  /*1360*/  IMAD R155, R5, R4, R8 ;  /* 0x00000004059b7224 */ /* 0x000fe400078e0208 */
[----:B------:R-:W-:Y:S02]  /*1370*/  IMAD R165, R7, R10, R2 ;  /* 0x0000000a07a57224 */ /* 0x000fe400078e0202 */
.L_x_16:
[----:B------:R-:W1:Y:S01]  /*1380*/  LDCU UR4, c[0x0][0xb30] ;  /* 0x00016600ff0477ac */ /* 0x000e620008000800 */
[----:B------:R-:W2:Y:S08]  /*1390*/  S2UR UR37, SR_CgaCtaId ;  /* 0x00000000002579c3 */ /* 0x000eb00000008800 */
[----:B------:R-:W3:Y:S01]  /*13a0*/  LDC R72, c[0x0][0xb24] ;  /* 0x0002c900ff487b82 */ /* 0x000ee20000000800 */
[----:B-1----:R-:W-:-:S09]  /*13b0*/  UISETP.NE.AND UP1, UPT, UR4, 0x1, UPT ;  /* 0x000000010400788c */ /* 0x002fd2000bf25270 */
[----:B--2---:R-:W-:Y:S05]  /*13c0*/  BRA.U UP1, `(.L_x_17) ;  /* 0x0000000101407547 */ /* 0x004fea000b800000 */
[----:B------:R-:W1:Y:S08]  /*13d0*/  LDC.64 R4, c[0x0][0xb10] ;  /* 0x0002c400ff047b82 */ /* 0x000e700000000a00 */
[----:B------:R-:W2:Y:S08]  /*13e0*/  LDC.64 R2, c[0x0][0xb18] ;  /* 0x0002c600ff027b82 */ /* 0x000eb00000000a00 */
[----:B------:R-:W4:Y:S08]  /*13f0*/  LDC R6, c[0x0][0xb20] ;  /* 0x0002c800ff067b82 */ /* 0x000f300000000800 */
[----:B------:R-:W3:Y:S01]  /*1400*/  LDC R8, c[0x0][0xb0c] ;  /* 0x0002c300ff087b82 */ /* 0x000ee20000000800 */
[----:B-1----:R-:W-:-:S05]  /*1410*/  IMAD.HI.U32 R4, R165, R4, RZ ;  /* 0x00000004a5047227 */ /* 0x002fca00078e00ff */
[----:B------:R-:W-:Y:S01]  /*1420*/  SHF.R.U32.HI R4, RZ, R5, R4 ;  /* 0x00000005ff047219 */ /* 0x000fe20000011604 */
[----:B--2---:R-:W-:Y:S01]  /*1430*/  IMAD.HI.U32 R3, R155, R3, RZ ;  /* 0x000000039b037227 */ /* 0x004fe200078e00ff */
[----:B------:R-:W-:-:S04]  /*1440*/  ISETP.NE.AND P0, PT, R2, 0x1, PT ;  /* 0x000000010200780c */ /* 0x000fc80003f05270 */
[----:B----4-:R-:W-:-:S04]  /*1450*/  SHF.R.U32.HI R6, RZ, R6, R3 ;  /* 0x00000006ff067219 */ /* 0x010fc80000011603 */
[----:B------:R-:W-:Y:S02]  /*1460*/  SEL R3, R155, R6, !P0 ;  /* 0x000000069b037207 */ /* 0x000fe40004000000 */
[----:B---3--:R-:W-:-:S04]  /*1470*/  ISETP.NE.AND P1, PT, R8, 0x1, PT ;  /* 0x000000010800780c */ /* 0x008fc80003f25270 */
[----:B------:R-:W-:-:S05]  /*1480*/  SEL R4, R165, R4, !P1 ;  /* 0x00000004a5047207 */ /* 0x000fca0004800000 */
[----:B------:R-:W-:Y:S02]  /*1490*/  IMAD.IADD R5, R3, 0x1, -R4 ;  /* 0x0000000103057824 */ /* 0x000fe400078e0a04 */
[----:B------:R-:W-:Y:S02]  /*14a0*/  IMAD.IADD R3, R4, 0x1, -R3 ;  /* 0x0000000104037824 */ /* 0x000fe400078e0a03 */
[----:B------:R-:W-:Y:S02]  /*14b0*/  IMAD R165, R5, R8, R165 ;  /* 0x0000000805a57224 */ /* 0x000fe400078e02a5 */
[----:B------:R-:W-:-:S07]  /*14c0*/  IMAD R155, R3, R2, R155 ;  /* 0x00000002039b7224 */ /* 0x000fce00078e029b */
.L_x_17:
[----:B------:R-:W-:Y:S01]  /*14d0*/  BAR.SYNC.DEFER_BLOCKING 0x0 ;  /* 0x0000000000007b1d */ /* 0x000fe20000010000 */
[----:B------:R-:W-:Y:S01]  /*14e0*/  UISETP.NE.AND UP1, UPT, UR8, 0x2, UPT ;  /* 0x000000020800788c */ /* 0x000fe2000bf25270 */
[----:B------:R-:W-:Y:S02]  /*14f0*/  ISETP.NE.OR P5, PT, R0, 0x2, !P5 ;  /* 0x000000020000780c */ /* 0x000fe40006fa5670 */
[----:B------:R-:W-:-:S06]  /*1500*/  LOP3.LUT R2, R166, 0x1f, RZ, 0xc0, !PT ;  /* 0x0000001fa6027812 */ /* 0x000fcc00078ec0ff */
[----:B------:R-:W-:Y:S05]  /*1510*/  BRA.U UP1, `(.L_x_18) ;  /* 0x0000001901307547 */ /* 0x000fea000b800000 */
[----:B------:R-:W1:Y:S01]  /*1520*/  LDCU UR13, c[0x0][0x38c] ;  /* 0x00007180ff0d77ac */ /* 0x000e620008000800 */
[----:B------:R-:W2:Y:S01]  /*1530*/  LDC R9, c[0x0][0x370] ;  /* 0x0000dc00ff097b82 */ /* 0x000ea20000000800 */
[----:B------:R-:W-:Y:S01]  /*1540*/  PLOP3.LUT P1, PT, PT, PT, UP2, 0x80, 0x8 ;  /* 0x000000000008781c */ /* 0x000fe20003f2f028 */
[----:B------:R-:W-:Y:S01]  /*1550*/  IMAD.MOV.U32 R15, RZ, RZ, 0x1 ;  /* 0x00000001ff0f7424 */ /* 0x000fe200078e00ff */
[----:B------:R-:W-:Y:S01]  /*1560*/  ISETP.EQ.OR P4, PT, R2, RZ, P5 ;  /* 0x000000ff0200720c */ /* 0x000fe20002f82670 */
[----:B------:R-:W-:Y:S01]  /*1570*/  IMAD.MOV.U32 R14, RZ, RZ, RZ ;  /* 0x000000ffff0e7224 */ /* 0x000fe200078e00ff */
[----:B------:R-:W-:Y:S02]  /*1580*/  PLOP3.LUT P1, PT, P1, PT, PT, 0x8, 0x80 ;  /* 0x000000000080781c */ /* 0x000fe40000f2e170 */
[----:B------:R-:W-:Y:S01]  /*1590*/  CS2R R12, SRZ ;  /* 0x00000000000c7805 */ /* 0x000fe2000001ff00 */
[----:B------:R-:W-:Y:S01]  /*15a0*/  IMAD.MOV.U32 R10, RZ, RZ, 0x1 ;  /* 0x00000001ff0a7424 */ /* 0x000fe200078e00ff */
[----:B------:R-:W4:Y:S01]  /*15b0*/  LDC R0, c[0x0][0x374] ;  /* 0x0000dd00ff007b82 */ /* 0x000f220000000800 */
[----:B------:R-:W2:Y:S01]  /*15c0*/  LDCU.64 UR22, c[0x0][0x348] ;  /* 0x00006900ff1677ac */ /* 0x000ea20008000a00 */
[----:B------:R-:W-:Y:S01]  /*15d0*/  UMOV UR6, URZ ;  /* 0x000000ff00067c82 */ /* 0x000fe20008000000 */
[----:B-1----:R-:W-:-:S04]  /*15e0*/  UIADD3 UR5, UPT, UPT, UR13, 0x3f, URZ ;  /* 0x0000003f0d057890 */ /* 0x002fc8000fffe0ff */
[----:B------:R-:W-:-:S04]  /*15f0*/  USHF.R.S32.HI UR4, URZ, 0x1f, UR5 ;  /* 0x0000001fff047899 */ /* 0x000fc80008011405 */
[----:B------:R-:W-:-:S04]  /*1600*/  ULEA.HI UR4, UR4, UR5, URZ, 0x6 ;  /* 0x0000000504047291 */ /* 0x000fc8000f8f30ff */
[----:B------:R-:W-:Y:S02]  /*1610*/  USHF.R.S32.HI UR15, URZ, 0x6, UR4 ;  /* 0x00000006ff0f7899 */ /* 0x000fe40008011404 */
[----:B------:R-:W-:Y:S02]  /*1620*/  UIADD3 UR4, UPT, UPT, UR13, -0x1, URZ ;  /* 0xffffffff0d047890 */ /* 0x000fe4000fffe0ff */
[----:B------:R-:W-:Y:S02]  /*1630*/  UISETP.LT.U32.AND UP0, UPT, UR15, 0x11, UPT ;  /* 0x000000110f00788c */ /* 0x000fe4000bf01070 */
[----:B------:R-:W-:Y:S02]  /*1640*/  UISETP.GE.U32.AND UP1, UPT, UR4, -0x7f, UPT ;  /* 0xffffff810400788c */ /* 0x000fe4000bf26070 */
[----:B------:R-:W-:Y:S02]  /*1650*/  USEL UR14, UR15, 0x11, UP0 ;  /* 0x000000110f0e7887 */ /* 0x000fe40008000000 */
[----:B------:R-:W-:-:S02]  /*1660*/  UIADD3 UR13, UPT, UPT, UR13, 0x7e, URZ ;  /* 0x0000007e0d0d7890 */ /* 0x000fc4000fffe0ff */
[----:B------:R-:W-:Y:S02]  /*1670*/  UIADD3 UR5, UPT, UPT, UR14, -0x1, URZ ;  /* 0xffffffff0e057890 */ /* 0x000fe4000fffe0ff */
[----:B------:R-:W-:-:S03]  /*1680*/  UIADD3 UR7, UPT, UPT, UR15, -UR14, URZ ;  /* 0x8000000e0f077290 */ /* 0x000fc6000fffe0ff */
[----:B------:R-:W-:-:S04]  /*1690*/  @UP1 UIADD3 UR5, UPT, UPT, UR14, URZ, URZ ;  /* 0x000000ff0e051290 */ /* 0x000fc8000fffe0ff */
[----:B--2---:R-:W-:-:S12]  /*16a0*/  UIADD3 UR5, UPT, UPT, UR5, 0x1, URZ ;  /* 0x0000000105057890 */ /* 0x004fd8000fffe0ff */
.L_x_36:
[----:B------:R-:W-:Y:S01]  /*16b0*/  UISETP.NE.AND UP0, UPT, UR37, URZ, UPT ;  /* 0x000000ff2500728c */ /* 0x000fe2000bf05270 */
[----:B------:R-:W1:Y:S08]  /*16c0*/  S2UR UR37, SR_CgaCtaId ;  /* 0x00000000002579c3 */ /* 0x000e700000008800 */
[----:B------:R-:W-:Y:S05]  /*16d0*/  BRA.U UP0, `(.L_x_19) ;  /* 0x0000000100347547 */ /* 0x000fea000b800000 */
[----:B------:R-:W2:Y:S01]  /*16e0*/  S2R R2, SR_CgaCtaId ;  /* 0x0000000000027919 */ /* 0x000ea20000008800 */
[----:B------:R-:W-:-:S04]  /*16f0*/  MOV R3, 0x400 ;  /* 0x0000040000037802 */ /* 0x000fc80000000f00 */
[----:B--2---:R-:W-:Y:S02]  /*1700*/  LEA R3, R2, R3, 0x18 ;  /* 0x0000000302037211 */ /* 0x004fe400078ec0ff */
[----:B------:R-:W-:-:S03]  /*1710*/  SHF.L.U32 R2, R10, 0x1f, RZ ;  /* 0x0000001f0a027819 */ /* 0x000fc600000006ff */
[----:B------:R-:W-:-:S04]  /*1720*/  IMAD R3, R12, 0x8, R3 ;  /* 0x000000080c037824 */ /* 0x000fc800078e0203 */
[----:B------:R-:W2:Y:S02]  /*1730*/  SYNCS.PHASECHK.TRANS64.TRYWAIT P0, [R3+URZ+0x1a0], R2 ;  /* 0x0001a002030075a7 */ /* 0x000ea400080011ff */
[----:B--2---:R-:W-:Y:S05]  /*1740*/  @!P0 BRA `(.L_x_20) ;  /* 0x00000058008c8947 */ /* 0x004fea0003800000 */
.L_x_109:
[----:B------:R-:W-:Y:S01]  /*1750*/  VIADD R12, R12, 0x1 ;  /* 0x000000010c0c7836 */ /* 0x000fe20000000000 */
[----:B------:R2:W-:Y:S04]  /*1760*/  SYNCS.ARRIVE.TRANS64.A1T0 RZ, [R3+URZ+0x190], RZ ;  /* 0x000190ff03ff79a7 */ /* 0x0005e800081000ff */
[----:B------:R-:W-:-:S04]  /*1770*/  ISETP.NE.AND P0, PT, R12, 0x2, PT ;  /* 0x000000020c00780c */ /* 0x000fc80003f05270 */
[----:B------:R-:W-:Y:S02]  /*1780*/  SEL R12, R12, RZ, P0 ;  /* 0x000000ff0c0c7207 */ /* 0x000fe40000000000 */
[----:B--2---:R-:W-:-:S04]  /*1790*/  SEL R3, RZ, 0x1, P0 ;  /* 0x00000001ff037807 */ /* 0x004fc80000000000 */
[----:B------:R-:W-:-:S07]  /*17a0*/  LOP3.LUT R10, R10, R3, RZ, 0x3c, !PT ;  /* 0x000000030a0a7212 */ /* 0x000fce00078e3cff */
.L_x_19:
[----:B------:R-:W-:Y:S01]  /*17b0*/  UMOV UR4, 0x400 ;  /* 0x0000040000047882 */ /* 0x000fe20000000000 */
[----:B------:R-:W-:Y:S01]  /*17c0*/  SHF.L.U32 R2, R15, 0x1f, RZ ;  /* 0x0000001f0f027819 */ /* 0x000fe200000006ff */
[----:B-1----:R-:W-:Y:S01]  /*17d0*/  ULEA UR4, UR37, UR4, 0x18 ;  /* 0x0000000425047291 */ /* 0x002fe2000f8ec0ff */
[----:B------:R-:W-:Y:S01]  /*17e0*/  R2UR UR35, R165 ;  /* 0x00000000a52372ca */ /* 0x000fe200000e0000 */
[----:B------:R-:W-:Y:S01]  /*17f0*/  UISETP.GE.U32.AND UP0, UPT, UR13, 0x7f, UPT ;  /* 0x0000007f0d00788c */ /* 0x000fe2000bf06070 */
[----:B------:R-:W-:Y:S01]  /*1800*/  R2UR UR11, R155 ;  /* 0x000000009b0b72ca */ /* 0x000fe200000e0000 */
[----:B------:R-:W-:Y:S01]  /*1810*/  ULEA UR8, UR6, UR4, 0x3 ;  /* 0x0000000406087291 */ /* 0x000fe2000f8e18ff */
[----:B------:R-:W-:-:S08]  /*1820*/  UMOV UR24, URZ ;  /* 0x000000ff00187c82 */ /* 0x000fd00008000000 */
[----:B------:R1:W2:Y:S01]  /*1830*/  SYNCS.PHASECHK.TRANS64.TRYWAIT P0, [UR8+0x88], R2 ;  /* 0x00008802ff0075a7 */ /* 0x0002a20008001108 */
[----:B------:R-:W-:Y:S02]  /*1840*/  USHF.L.U32 UR35, UR35, 0x7, URZ ;  /* 0x0000000723237899 */ /* 0x000fe400080006ff */
[----:B------:R-:W-:Y:S01]  /*1850*/  USHF.L.U32 UR11, UR11, 0x6, URZ ;  /* 0x000000060b0b7899 */ /* 0x000fe200080006ff */
[----:B------:R-:W-:Y:S11]  /*1860*/  BRA.U !UP0, `(.L_x_21) ;  /* 0x0000000108a87547 */ /* 0x000ff6000b800000 */
[----:B------:R-:W-:Y:S01]  /*1870*/  UMOV UR16, URZ ;  /* 0x000000ff00107c82 */ /* 0x000fe20008000000 */
[----:B------:R-:W-:-:S05]  /*1880*/  UMOV UR17, UR6 ;  /* 0x0000000600117c82 */ /* 0x000fca0008000000 */
.L_x_26:
[----:B-1----:R-:W-:Y:S01]  /*1890*/  ULEA UR33, UR17, UR4, 0x3 ;  /* 0x0000000411217291 */ /* 0x002fe2000f8e18ff */
[----:B--2---:R-:W-:Y:S01]  /*18a0*/  @!P5 MOV R3, 0x3000 ;  /* 0x000030000003d802 */ /* 0x004fe20000000f00 */
[----:B--2---:R-:W-:Y:S10]  /*18b0*/  @P0 BRA `(.L_x_22) ;  /* 0x00000000000c0947 */ /* 0x004ff40003800000 */
[----:B------:R-:W-:-:S04]  /*18c0*/  SHF.L.U32 R5, R15, 0x1f, RZ ;  /* 0x0000001f0f057819 */ /* 0x000fc800000006ff */
[----:B------:R-:W2:Y:S02]  /*18d0*/  SYNCS.PHASECHK.TRANS64.TRYWAIT P0, [UR33+0x88], R5 ;  /* 0x00008805ff0075a7 */ /* 0x000ea40008001121 */
[----:B--2---:R-:W-:Y:S05]  /*18e0*/  @!P0 BRA `(.L_x_23) ;  /* 0x0000005800388947 */ /* 0x004fea0003800000 */
.L_x_22:
[----:B------:R2:W-:Y:S01]  /*18f0*/  @!P5 SYNCS.ARRIVE.TRANS64 RZ, [UR33], R3 ;  /* 0x00000003ffffd9a7 */ /* 0x0005e20008000021 */
[----:B------:R-:W-:Y:S04]  /*1900*/  BSSY.RECONVERGENT B0, `(.L_x_24) ;  /* 0x0000003000007945 */ /* 0x000fe80003800200 */
[----:B------:R-:W-:Y:S05]  /*1910*/  @P4 BRA `(.L_x_25) ;  /* 0x0000000000044947 */ /* 0x000fea0003800000 */
[----:B------:R-:W-:Y:S05]  /*1920*/  BPT.TRAP 0x1 ;  /* 0x000000040000795c */ /* 0x000fea0000300000 */
.L_x_25:
[----:B------:R-:W-:Y:S05]  /*1930*/  BSYNC.RECONVERGENT B0 ;  /* 0x0000000000007941 */ /* 0x000fea0003800200 */
.L_x_24:
[----:B------:R-:W-:Y:S02]  /*1940*/  UIADD3 UR6, UPT, UPT, UR17, 0x1, URZ ;  /* 0x0000000111067890 */ /* 0x000fe4000fffe0ff */
[----:B------:R-:W-:Y:S02]  /*1950*/  ULEA UR32, UR17, UR4, 0xd ;  /* 0x0000000411207291 */ /* 0x000fe4000f8e68ff */
[----:B------:R-:W-:Y:S02]  /*1960*/  UISETP.NE.AND UP0, UPT, UR6, 0x11, UPT ;  /* 0x000000110600788c */ /* 0x000fe4000bf05270 */
[----:B------:R-:W-:Y:S02]  /*1970*/  UIADD3 UR26, UP1, UPT, UR22, 0x80, URZ ;  /* 0x00000080161a7890 */ /* 0x000fe4000ff3e0ff */
[----:B------:R-:W-:Y:S02]  /*1980*/  USEL UR9, URZ, 0x1, UP0 ;  /* 0x00000001ff097887 */ /* 0x000fe40008000000 */
[----:B------:R-:W-:-:S02]  /*1990*/  USEL UR6, UR6, URZ, UP0 ;  /* 0x000000ff06067287 */ /* 0x000fc40008000000 */
[----:B------:R-:W-:Y:S02]  /*19a0*/  UIADD3 UR20, UP0, UPT, UR22, 0x180, URZ ;  /* 0x0000018016147890 */ /* 0x000fe4000ff1e0ff */
[----:B------:R-:W-:Y:S01]  /*19b0*/  ULEA UR8, UR6, UR4, 0x3 ;  /* 0x0000000406087291 */ /* 0x000fe2000f8e18ff */
[----:B------:R-:W-:Y:S01]  /*19c0*/  LOP3.LUT R15, R15, UR9, RZ, 0x3c, !PT ;  /* 0x000000090f0f7c12 */ /* 0x000fe2000f8e3cff */
[----:B------:R-:W-:Y:S02]  /*19d0*/  USHF.L.U32 UR34, UR16, 0x6, URZ ;  /* 0x0000000610227899 */ /* 0x000fe400080006ff */
[----:B------:R-:W-:Y:S01]  /*19e0*/  UIADD3.X UR27, UPT, UPT, URZ, UR23, URZ, UP1, !UPT ;  /* 0x00000017ff1b7290 */ /* 0x000fe20008ffe4ff */
[----:B-1----:R-:W-:Y:S01]  /*19f0*/  SHF.L.U32 R2, R15, 0x1f, RZ ;  /* 0x0000001f0f027819 */ /* 0x002fe200000006ff */
[----:B------:R-:W-:Y:S02]  /*1a00*/  UIADD3 UR32, UPT, UPT, UR32, 0x4400, URZ ;  /* 0x0000440020207890 */ /* 0x000fe4000fffe0ff */
[----:B------:R-:W-:Y:S01]  /*1a10*/  UIADD3.X UR21, UPT, UPT, URZ, UR23, URZ, UP0, !UPT ;  /* 0x00000017ff157290 */ /* 0x000fe200087fe4ff */
[----:B------:R1:W1:Y:S01]  /*1a20*/  SYNCS.PHASECHK.TRANS64.TRYWAIT P0, [UR8+0x88], R2 ;  /* 0x00008802ff0075a7 */ /* 0x0002620008001108 */
[----:B------:R-:W-:Y:S01]  /*1a30*/  ULEA UR8, UR17, UR4, 0xc ;  /* 0x0000000411087291 */ /* 0x000fe2000f8e60ff */
[----:B------:R-:W-:Y:S01]  /*1a40*/  UMOV UR18, 0x0 ;  /* 0x0000000000127882 */ /* 0x000fe20000000000 */
[----:B------:R-:W-:-:S02]  /*1a50*/  UMOV UR19, 0x10000000 ;  /* 0x1000000000137882 */ /* 0x000fc40000000000 */
[----:B------:R-:W-:Y:S01]  /*1a60*/  UIADD3 UR8, UPT, UPT, UR8, 0x26400, URZ ;  /* 0x0002640008087890 */ /* 0x000fe2000fffe0ff */
[----:B------:R1:W-:Y:S01]  /*1a70*/  UTMALDG.3D [UR32], [UR26], desc[UR18] ;  /* 0x000012201a0075b4 */ /* 0x0003e20008011000 */
[----:B------:R-:W-:Y:S01]  /*1a80*/  UMOV UR12, UR36 ;  /* 0x00000024000c7c82 */ /* 0x000fe20008000000 */
[----:B------:R-:W-:Y:S01]  /*1a90*/  UMOV UR9, UR33 ;  /* 0x0000002100097c82 */ /* 0x000fe20008000000 */
[----:B------:R-:W-:Y:S01]  /*1aa0*/  UMOV UR10, UR34 ;  /* 0x00000022000a7c82 */ /* 0x000fe20008000000 */
[----:B------:R-:W-:Y:S01]  /*1ab0*/  UIADD3 UR16, UPT, UPT, UR16, 0x1, URZ ;  /* 0x0000000110107890 */ /* 0x000fe2000fffe0ff */
[----:B------:R-:W-:Y:S01]  /*1ac0*/  UMOV UR24, UR5 ;  /* 0x0000000500187c82 */ /* 0x000fe20008000000 */
[----:B------:R-:W-:Y:S02]  /*1ad0*/  UMOV UR17, UR6 ;  /* 0x0000000600117c82 */ /* 0x000fe40008000000 */
[----:B------:R1:W-:Y:S01]  /*1ae0*/  UTMALDG.3D [UR8], [UR20], desc[UR18] ;  /* 0x00001208140075b4 */ /* 0x0003e20008011000 */
[----:B------:R-:W-:-:S09]  /*1af0*/  UISETP.NE.AND UP0, UPT, UR16, UR5, UPT ;  /* 0x000000051000728c */ /* 0x000fd2000bf05270 */
[----:B------:R-:W-:Y:S05]  /*1b00*/  BRA.U UP0, `(.L_x_26) ;  /* 0xfffffffd00607547 */ /* 0x000fea000b83ffff */
.L_x_21:
[----:B-1----:R-:W-:Y:S01]  /*1b10*/  ULEA UR8, UR6, UR4, 0x3 ;  /* 0x0000000406087291 */ /* 0x002fe2000f8e18ff */
[----:B------:R-:W-:Y:S01]  /*1b20*/  SHF.L.U32 R2, R15, 0x1f, RZ ;  /* 0x0000001f0f027819 */ /* 0x000fe200000006ff */
[----:B------:R-:W-:Y:S01]  /*1b30*/  @!P1 SYNCS.ARRIVE.TRANS64.A1T0 RZ, [UR4+0x128], RZ ;  /* 0x000128ffffff99a7 */ /* 0x000fe20008100004 */
[----:B------:R-:W-:-:S06]  /*1b40*/  UISETP.GT.AND UP0, UPT, UR15, UR14, UPT ;  /* 0x0000000e0f00728c */ /* 0x000fcc000bf04270 */
[----:B--2---:R1:W2:Y:S03]  /*1b50*/  SYNCS.PHASECHK.TRANS64.TRYWAIT P0, [UR8+0x88], R2 ;  /* 0x00008802ff0075a7 */ /* 0x0042a60008001108 */
[----:B------:R-:W-:Y:S05]  /*1b60*/  BRA.U !UP0, `(.L_x_27) ;  /* 0x0000000108ac7547 */ /* 0x000fea000b800000 */
[----:B------:R-:W-:Y:S01]  /*1b70*/  UIADD3 UR21, UPT, UPT, UR7, UR24, URZ ;  /* 0x0000001807157290 */ /* 0x000fe2000fffe0ff */
[----:B------:R-:W-:-:S11]  /*1b80*/  UMOV UR25, UR6 ;  /* 0x0000000600197c82 */ /* 0x000fd60008000000 */
.L_x_32:
[----:B-1----:R-:W-:Y:S01]  /*1b90*/  ULEA UR17, UR25, UR4, 0x3 ;  /* 0x0000000419117291 */ /* 0x002fe2000f8e18ff */
[----:B--2---:R-:W-:Y:S01]  /*1ba0*/  @!P5 MOV R3, 0x3000 ;  /* 0x000030000003d802 */ /* 0x004fe20000000f00 */
[----:B--2---:R-:W-:Y:S10]  /*1bb0*/  @P0 BRA `(.L_x_28) ;  /* 0x00000000000c0947 */ /* 0x004ff40003800000 */
[----:B------:R-:W-:-:S04]  /*1bc0*/  SHF.L.U32 R5, R15, 0x1f, RZ ;  /* 0x0000001f0f057819 */ /* 0x000fc800000006ff */
[----:B------:R-:W2:Y:S02]  /*1bd0*/  SYNCS.PHASECHK.TRANS64.TRYWAIT P0, [UR17+0x88], R5 ;  /* 0x00008805ff0075a7 */ /* 0x000ea40008001111 */
[----:B--2---:R-:W-:Y:S05]  /*1be0*/  @!P0 BRA `(.L_x_29) ;  /* 0x0000005400908947 */ /* 0x004fea0003800000 */
.L_x_28:
[----:B------:R2:W-:Y:S01]  /*1bf0*/  @!P5 SYNCS.ARRIVE.TRANS64 RZ, [UR17], R3 ;  /* 0x00000003ffffd9a7 */ /* 0x0005e20008000011 */
[----:B------:R-:W-:Y:S04]  /*1c00*/  BSSY.RECONVERGENT B0, `(.L_x_30) ;  /* 0x0000003000007945 */ /* 0x000fe80003800200 */
[----:B------:R-:W-:Y:S05]  /*1c10*/  @P4 BRA `(.L_x_31) ;  /* 0x0000000000044947 */ /* 0x000fea0003800000 */
[----:B------:R-:W-:Y:S05]  /*1c20*/  BPT.TRAP 0x1 ;  /* 0x000000040000795c */ /* 0x000fea0000300000 */
.L_x_31:
[----:B------:R-:W-:Y:S05]  /*1c30*/  BSYNC.RECONVERGENT B0 ;  /* 0x0000000000007941 */ /* 0x000fea0003800200 */
.L_x_30:
        /* <DEDUP_REMOVED lines=10> */
[----:B------:R-:W-:Y:S01]  /*1ce0*/  UIADD3 UR16, UPT, UPT, UR16, 0x4400, URZ ;  /* 0x0000440010107890 */ /* 0x000fe2000fffe0ff */
[----:B-1----:R-:W-:Y:S01]  /*1cf0*/  SHF.L.U32 R2, R15, 0x1f, RZ ;  /* 0x0000001f0f027819 */ /* 0x002fe200000006ff */
[----:B------:R-:W-:Y:S02]  /*1d00*/  UIADD3.X UR31, UPT, UPT, URZ, UR23, URZ, UP1, !UPT ;  /* 0x00000017ff1f7290 */ /* 0x000fe40008ffe4ff */
[----:B------:R-:W-:Y:S01]  /*1d10*/  UIADD3.X UR29, UPT, UPT, URZ, UR23, URZ, UP0, !UPT ;  /* 0x00000017ff1d7290 */ /* 0x000fe200087fe4ff */
[----:B------:R1:W1:Y:S01]  /*1d20*/  SYNCS.PHASECHK.TRANS64.TRYWAIT P0, [UR8+0x88], R2 ;  /* 0x00008802ff0075a7 */ /* 0x0002620008001108 */
[----:B------:R-:W-:Y:S01]  /*1d30*/  ULEA UR8, UR25, UR4, 0xc ;  /* 0x0000000419087291 */ /* 0x000fe2000f8e60ff */
[----:B------:R-:W-:Y:S01]  /*1d40*/  UMOV UR26, 0x0 ;  /* 0x00000000001a7882 */ /* 0x000fe20000000000 */
[----:B------:R-:W-:-:S02]  /*1d50*/  UMOV UR27, 0x10000000 ;  /* 0x10000000001b7882 */ /* 0x000fc40000000000 */
[----:B------:R-:W-:Y:S01]  /*1d60*/  UIADD3 UR8, UPT, UPT, UR8, 0x26400, URZ ;  /* 0x0002640008087890 */ /* 0x000fe2000fffe0ff */
[----:B------:R-:W-:Y:S01]  /*1d70*/  UMOV UR19, UR35 ;  /* 0x0000002300137c82 */ /* 0x000fe20008000000 */
[----:B------:R-:W-:Y:S01]  /*1d80*/  UMOV UR20, UR36 ;  /* 0x0000002400147c82 */ /* 0x000fe20008000000 */
[----:B------:R-:W-:Y:S01]  /*1d90*/  UMOV UR12, UR36 ;  /* 0x00000024000c7c82 */ /* 0x000fe20008000000 */
[----:B------:R-:W-:Y:S01]  /*1da0*/  UMOV UR9, UR17 ;  /* 0x0000001100097c82 */ /* 0x000fe20008000000 */
[----:B------:R-:W-:Y:S01]  /*1db0*/  UMOV UR10, UR18 ;  /* 0x00000012000a7c82 */ /* 0x000fe20008000000 */
[----:B------:R1:W-:Y:S01]  /*1dc0*/  UTMALDG.3D [UR16], [UR30], desc[UR26] ;  /* 0x00001a101e0075b4 */ /* 0x0003e20008011000 */
[----:B------:R-:W-:Y:S01]  /*1dd0*/  UIADD3 UR24, UPT, UPT, UR24, 0x1, URZ ;  /* 0x0000000118187890 */ /* 0x000fe2000fffe0ff */
[----:B------:R-:W-:-:S03]  /*1de0*/  UMOV UR25, UR6 ;  /* 0x0000000600197c82 */ /* 0x000fc60008000000 */
[----:B------:R-:W-:Y:S01]  /*1df0*/  UISETP.NE.AND UP0, UPT, UR24, UR21, UPT ;  /* 0x000000151800728c */ /* 0x000fe2000bf05270 */
[----:B------:R1:W-:Y:S08]  /*1e00*/  UTMALDG.3D [UR8], [UR28], desc[UR26] ;  /* 0x00001a081c0075b4 */ /* 0x0003f00008011000 */
[----:B------:R-:W-:Y:S05]  /*1e10*/  BRA.U UP0, `(.L_x_32) ;  /* 0xfffffffd005c7547 */ /* 0x000fea000b83ffff */
.L_x_27:
[C---:B-1----:R-:W-:Y:S01]  /*1e20*/  LEA R2, R14.reuse, UR4, 0x3 ;  /* 0x000000040e027c11 */ /* 0x042fe2000f8e18ff */
[----:B------:R-:W-:Y:S01]  /*1e30*/  NOP ;  /* 0x0000000000007918 */ /* 0x000fe20000000000 */
[----:B--2---:R-:W-:Y:S02]  /*1e40*/  SHF.L.U32 R3, R13, 0x1f, RZ ;  /* 0x0000001f0d037819 */ /* 0x004fe400000006ff */
[----:B------:R-:W-:Y:S02]  /*1e50*/  LEA R4, R14, UR4, 0x4 ;  /* 0x000000040e047c11 */ /* 0x000fe4000f8e20ff */
[----:B------:R-:W1:Y:S02]  /*1e60*/  SYNCS.PHASECHK.TRANS64.TRYWAIT P0, [R2+URZ+0x130], R3 ;  /* 0x00013003020075a7 */ /* 0x000e6400080011ff */
[----:B-1----:R-:W-:Y:S05]  /*1e70*/  @!P0 BRA `(.L_x_33) ;  /* 0x0000005400048947 */ /* 0x002fea0003800000 */
.L_x_112:
[----:B------:R-:W2:Y:S01]  /*1e80*/  LDS.128 R4, [R4+0x1c0] ;  /* 0x0001c00004047984 */ /* 0x000ea20000000c00 */
[----:B---3--:R-:W-:Y:S01]  /*1e90*/  ISETP.GE.AND P0, PT, R72, 0x1, PT ;  /* 0x000000014800780c */ /* 0x008fe20003f06270 */
[----:B-1----:R-:W-:Y:S01]  /*1ea0*/  VIADD R2, R2, 0x140 ;  /* 0x0000014002027836 */ /* 0x002fe20000000000 */
[----:B------:R-:W-:Y:S01]  /*1eb0*/  @!PT LDS RZ, [RZ] ;  /* 0x00000000fffff984 */ /* 0x000fe20000000800 */
[----:B------:R-:W-:Y:S01]  /*1ec0*/  @!PT LDS RZ, [RZ] ;  /* 0x00000000fffff984 */ /* 0x000fe20000000800 */
[----:B------:R-:W-:Y:S01]  /*1ed0*/  @!PT LDS RZ, [RZ] ;  /* 0x00000000fffff984 */ /* 0x000fe20000000800 */
[----:B------:R-:W-:Y:S01]  /*1ee0*/  @!PT LDS RZ, [RZ] ;  /* 0x00000000fffff984 */ /* 0x000fe20000000800 */
[----:B------:R1:W-:Y:S06]  /*1ef0*/  MEMBAR.ALL.CTA ;  /* 0x0000000000007992 */ /* 0x0003ec0000008000 */
[----:B-1----:R-:W1:Y:S01]  /*1f00*/  FENCE.VIEW.ASYNC.S ;  /* 0x00000000000073c6 */ /* 0x002e620000000000 */
[----:B------:R-:W-:-:S04]  /*1f10*/  PRMT R2, RZ, 0x654, R2 ;  /* 0x00000654ff027816 */ /* 0x000fc80000000002 */
[----:B-1----:R1:W-:Y:S01]  /*1f20*/  SYNCS.ARRIVE.TRANS64.RED.A1T0 RZ, [R2+URZ], RZ ;  /* 0x000000ff02ff79a7 */ /* 0x0023e200081004ff */
[----:B--2---:R-:W-:-:S13]  /*1f30*/  LOP3.LUT P2, RZ, R6, 0x1, RZ, 0xc0, !PT ;  /* 0x0000000106ff7812 */ /* 0x004fda000784c0ff */
[----:B------:R-:W-:Y:S01]  /*1f40*/  @P2 SHF.R.U32.HI R3, RZ, 0x10, R5 ;  /* 0x00000010ff032819 */ /* 0x000fe20000011605 */
[----:B------:R-:W-:Y:S01]  /*1f50*/  VOTEU.ANY UP0, P2 ;  /* 0x0000000000ff7886 */ /* 0x000fe20001000100 */
[----:B------:R-:W-:Y:S02]  /*1f60*/  @P2 MOV R11, R4 ;  /* 0x00000004000b2202 */ /* 0x000fe40000000f00 */
[----:B------:R-:W-:Y:S02]  /*1f70*/  @P2 R2UR.BROADCAST UR8, R3 ;  /* 0x00000000030822ca */ /* 0x000fe400008e0000 */
[----:B------:R-:W-:-:S11]  /*1f80*/  @P2 LOP3.LUT R8, R5, 0xffff, RZ, 0xc0, !PT ;  /* 0x0000ffff05082812 */ /* 0x000fd600078ec0ff */
[----:B------:R-:W-:Y:S01]  /*1f90*/  @UP0 UMOV UR36, UR8 ;  /* 0x0000000800240c82 */ /* 0x000fe20008000000 */
[----:B-1----:R-:W-:Y:S05]  /*1fa0*/  @!P0 BRA `(.L_x_34) ;  /* 0x0000000000b88947 */ /* 0x002fea0003800000 */
[----:B------:R-:W4:Y:S01]  /*1fb0*/  LDC.64 R4, c[0x0][0xb18] ;  /* 0x0002c600ff047b82 */ /* 0x000f220000000a00 */
[----:B------:R-:W-:-:S07]  /*1fc0*/  ISETP.NE.AND P3, PT, R72, 0x1, PT ;  /* 0x000000014800780c */ /* 0x000fce0003f65270 */
[----:B------:R-:W1:Y:S08]  /*1fd0*/  LDC.64 R6, c[0x0][0xb10] ;  /* 0x0002c400ff067b82 */ /* 0x000e700000000a00 */
[----:B------:R-:W2:Y:S08]  /*1fe0*/  LDC R16, c[0x0][0xb20] ;  /* 0x0002c800ff107b82 */ /* 0x000eb00000000800 */
[----:B------:R-:W3:Y:S01]  /*1ff0*/  LDC R18, c[0x0][0xb0c] ;  /* 0x0002c300ff127b82 */ /* 0x000ee20000000800 */
[----:B----4-:R-:W-:Y:S01]  /*2000*/  IMAD.HI.U32 R17, R0, R5, RZ ;  /* 0x0000000500117227 */ /* 0x010fe200078e00ff */
[----:B------:R-:W-:-:S03]  /*2010*/  ISETP.NE.AND P0, PT, R4, 0x1, PT ;  /* 0x000000010400780c */ /* 0x000fc60003f05270 */
[----:B------:R-:W-:-:S03]  /*2020*/  IMAD.HI.U32 R5, R8, R5, RZ ;  /* 0x0000000508057227 */ /* 0x000fc600078e00ff */
[----:B------:R-:W4:Y:S01]  /*2030*/  LDC.64 R2, c[0x0][0xb28] ;  /* 0x0002ca00ff027b82 */ /* 0x000f220000000a00 */
[----:B-1----:R-:W-:-:S04]  /*2040*/  IMAD.HI.U32 R20, R9, R6, RZ ;  /* 0x0000000609147227 */ /* 0x002fc800078e00ff */
[----:B------:R-:W-:Y:S01]  /*2050*/  IMAD.HI.U32 R22, R11, R6, RZ ;  /* 0x000000060b167227 */ /* 0x000fe200078e00ff */
[----:B------:R-:W-:Y:S02]  /*2060*/  SHF.R.U32.HI R20, RZ, R7, R20 ;  /* 0x00000007ff147219 */ /* 0x000fe40000011614 */
[-C--:B--2---:R-:W-:Y:S02]  /*2070*/  SHF.R.U32.HI R17, RZ, R16.reuse, R17 ;  /* 0x00000010ff117219 */ /* 0x084fe40000011611 */
[----:B------:R-:W-:Y:S02]  /*2080*/  SHF.R.U32.HI R5, RZ, R16, R5 ;  /* 0x00000010ff057219 */ /* 0x000fe40000011605 */
[----:B------:R-:W-:Y:S02]  /*2090*/  SEL R17, R0, R17, !P0 ;  /* 0x0000001100117207 */ /* 0x000fe40004000000 */
[----:B------:R-:W-:Y:S02]  /*20a0*/  SHF.R.U32.HI R22, RZ, R7, R22 ;  /* 0x00000007ff167219 */ /* 0x000fe40000011616 */
[----:B---3--:R-:W-:-:S02]  /*20b0*/  ISETP.NE.AND P1, PT, R18, 0x1, PT ;  /* 0x000000011200780c */ /* 0x008fc40003f25270 */
[----:B------:R-:W-:Y:S02]  /*20c0*/  SEL R5, R8, R5, !P0 ;  /* 0x0000000508057207 */ /* 0x000fe40004000000 */
[----:B------:R-:W-:Y:S02]  /*20d0*/  SEL R19, R9, R20, !P1 ;  /* 0x0000001409137207 */ /* 0x000fe40004800000 */
[----:B------:R-:W-:Y:S01]  /*20e0*/  SEL R7, R11, R22, !P1 ;  /* 0x000000160b077207 */ /* 0x000fe20004800000 */
[----:B----4-:R-:W-:-:S04]  /*20f0*/  IMAD.HI.U32 R20, R17, R2, RZ ;  /* 0x0000000211147227 */ /* 0x010fc800078e00ff */
[----:B------:R-:W-:Y:S01]  /*2100*/  IMAD.HI.U32 R6, R19, R2, RZ ;  /* 0x0000000213067227 */ /* 0x000fe200078e00ff */
[----:B------:R-:W-:-:S04]  /*2110*/  @P3 SHF.R.U32.HI R17, RZ, R3, R20 ;  /* 0x00000003ff113219 */ /* 0x000fc80000011614 */
[----:B------:R-:W-:Y:S01]  /*2120*/  @P3 SHF.R.U32.HI R19, RZ, R3, R6 ;  /* 0x00000003ff133219 */ /* 0x000fe20000011606 */
[----:B------:R-:W-:-:S04]  /*2130*/  IMAD R17, R72, R17, RZ ;  /* 0x0000001148117224 */ /* 0x000fc800078e02ff */
[----:B------:R-:W-:Y:S01]  /*2140*/  IMAD R6, R72, R19, RZ ;  /* 0x0000001348067224 */ /* 0x000fe200078e02ff */
[C---:B------:R-:W-:Y:S02]  /*2150*/  ISETP.GE.AND P0, PT, R5.reuse, R17, PT ;  /* 0x000000110500720c */ /* 0x040fe40003f06270 */
[----:B------:R-:W-:Y:S02]  /*2160*/  IADD3 R17, PT, PT, -R5, RZ, RZ ;  /* 0x000000ff05117210 */ /* 0x000fe40007ffe1ff */
[----:B------:R-:W-:Y:S01]  /*2170*/  ISETP.GE.OR P0, PT, R7, R6, P0 ;  /* 0x000000060700720c */ /* 0x000fe20000706670 */
[----:B------:R-:W-:-:S04]  /*2180*/  IMAD.HI.U32 R6, R5, R2, RZ ;  /* 0x0000000205067227 */ /* 0x000fc800078e00ff */
[----:B------:R-:W-:Y:S01]  /*2190*/  IMAD R8, R4, R17, R8 ;  /* 0x0000001104087224 */ /* 0x000fe200078e0208 */
[----:B------:R-:W-:-:S04]  /*21a0*/  SHF.R.U32.HI R6, RZ, R3, R6 ;  /* 0x00000003ff067219 */ /* 0x000fc80000011606 */
[----:B------:R-:W-:-:S03]  /*21b0*/  SEL R6, R5, R6, !P3 ;  /* 0x0000000605067207 */ /* 0x000fc60005800000 */
[----:B------:R-:W-:-:S04]  /*21c0*/  @!P0 IMAD.HI.U32 R16, R7, R2, RZ ;  /* 0x0000000207108227 */ /* 0x000fc800078e00ff */
[----:B------:R-:W-:Y:S01]  /*21d0*/  IMAD.MOV R2, RZ, RZ, -R6 ;  /* 0x000000ffff027224 */ /* 0x000fe200078e0a06 */
[----:B------:R-:W-:-:S03]  /*21e0*/  @!P0 SHF.R.U32.HI R16, RZ, R3, R16 ;  /* 0x00000003ff108219 */ /* 0x000fc60000011610 */
[----:B------:R-:W-:Y:S01]  /*21f0*/  IMAD R2, R72, R2, R5 ;  /* 0x0000000248027224 */ /* 0x000fe200078e0205 */
[----:B------:R-:W-:-:S05]  /*2200*/  @!P0 SEL R3, R7, R16, !P3 ;  /* 0x0000001007038207 */ /* 0x000fca0005800000 */
[--C-:B------:R-:W-:Y:S02]  /*2210*/  @!P0 IMAD.IADD R6, R6, 0x1, -R3.reuse ;  /* 0x0000000106068824 */ /* 0x100fe400078e0a03 */
[----:B------:R-:W-:Y:S01]  /*2220*/  @!P0 IMAD R3, R2, R19, R3 ;  /* 0x0000001302038224 */ /* 0x000fe200078e0203 */
[----:B------:R-:W-:Y:S01]  /*2230*/  IADD3 R2, PT, PT, -R7, RZ, RZ ;  /* 0x000000ff07027210 */ /* 0x000fe20007ffe1ff */
[----:B------:R-:W-:Y:S02]  /*2240*/  @!P0 IMAD R5, R72, R6, R7 ;  /* 0x0000000648058224 */ /* 0x000fe400078e0207 */
[----:B------:R-:W-:Y:S02]  /*2250*/  @!P0 IMAD.MOV.U32 R7, RZ, RZ, R3 ;  /* 0x000000ffff078224 */ /* 0x000fe400078e0003 */
[----:B------:R-:W-:Y:S02]  /*2260*/  IMAD R2, R18, R2, R11 ;  /* 0x0000000212027224 */ /* 0x000fe400078e020b */
[----:B------:R-:W-:-:S02]  /*2270*/  IMAD R8, R5, R4, R8 ;  /* 0x0000000405087224 */ /* 0x000fc400078e0208 */
[----:B------:R-:W-:Y:S02]  /*2280*/  IMAD R11, R7, R18, R2 ;  /* 0x00000012070b7224 */ /* 0x000fe400078e0202 */
.L_x_34:
[----:B------:R-:W1:Y:S02]  /*2290*/  LDCU UR8, c[0x0][0xb30] ;  /* 0x00016600ff0877ac */ /* 0x000e640008000800 */
[----:B-1----:R-:W-:-:S09]  /*22a0*/  UISETP.NE.AND UP0, UPT, UR8, 0x1, UPT ;  /* 0x000000010800788c */ /* 0x002fd2000bf05270 */
[----:B------:R-:W-:Y:S05]  /*22b0*/  BRA.U UP0, `(.L_x_35) ;  /* 0x0000000100407547 */ /* 0x000fea000b800000 */
[----:B------:R-:W1:Y:S08]  /*22c0*/  LDC.64 R4, c[0x0][0xb10] ;  /* 0x0002c400ff047b82 */ /* 0x000e700000000a00 */
[----:B------:R-:W2:Y:S08]  /*22d0*/  LDC.64 R2, c[0x0][0xb18] ;  /* 0x0002c600ff027b82 */ /* 0x000eb00000000a00 */
[----:B------:R-:W3:Y:S08]  /*22e0*/  LDC R6, c[0x0][0xb20] ;  /* 0x0002c800ff067b82 */ /* 0x000ef00000000800 */
[----:B------:R-:W4:Y:S01]  /*22f0*/  LDC R16, c[0x0][0xb0c] ;  /* 0x0002c300ff107b82 */ /* 0x000f220000000800 */
[----:B-1----:R-:W-:-:S05]  /*2300*/  IMAD.HI.U32 R4, R11, R4, RZ ;  /* 0x000000040b047227 */ /* 0x002fca00078e00ff */
[----:B------:R-:W-:Y:S01]  /*2310*/  SHF.R.U32.HI R4, RZ, R5, R4 ;  /* 0x00000005ff047219 */ /* 0x000fe20000011604 */
[----:B--2---:R-:W-:Y:S01]  /*2320*/  IMAD.HI.U32 R3, R8, R3, RZ ;  /* 0x0000000308037227 */ /* 0x004fe200078e00ff */
[----:B------:R-:W-:-:S04]  /*2330*/  ISETP.NE.AND P0, PT, R2, 0x1, PT ;  /* 0x000000010200780c */ /* 0x000fc80003f05270 */
[----:B---3--:R-:W-:-:S04]  /*2340*/  SHF.R.U32.HI R3, RZ, R6, R3 ;  /* 0x00000006ff037219 */ /* 0x008fc80000011603 */
[----:B------:R-:W-:Y:S02]  /*2350*/  SEL R3, R8, R3, !P0 ;  /* 0x0000000308037207 */ /* 0x000fe40004000000 */
[----:B----4-:R-:W-:-:S04]  /*2360*/  ISETP.NE.AND P1, PT, R16, 0x1, PT ;  /* 0x000000011000780c */ /* 0x010fc80003f25270 */
[----:B------:R-:W-:-:S05]  /*2370*/  SEL R4, R11, R4, !P1 ;  /* 0x000000040b047207 */ /* 0x000fca0004800000 */
[----:B------:R-:W-:Y:S02]  /*2380*/  IMAD.IADD R5, R3, 0x1, -R4 ;  /* 0x0000000103057824 */ /* 0x000fe400078e0a04 */
[----:B------:R-:W-:Y:S02]  /*2390*/  IMAD.IADD R3, R4, 0x1, -R3 ;  /* 0x0000000104037824 */ /* 0x000fe400078e0a03 */
[----:B------:R-:W-:Y:S02]  /*23a0*/  IMAD R11, R5, R16, R11 ;  /* 0x00000010050b7224 */ /* 0x000fe400078e020b */
[----:B------:R-:W-:-:S07]  /*23b0*/  IMAD R8, R3, R2, R8 ;  /* 0x0000000203087224 */ /* 0x000fce00078e0208 */
.L_x_35:
[----:B------:R-:W-:Y:S01]  /*23c0*/  VIADD R14, R14, 0x1 ;  /* 0x000000010e0e7836 */ /* 0x000fe20000000000 */
[----:B------:R-:W-:Y:S01]  /*23d0*/  PLOP3.LUT P1, PT, PT, PT, PT, 0x80, 0x8 ;  /* 0x000000000008781c */ /* 0x000fe20003f2f070 */
[----:B------:R-:W-:Y:S02]  /*23e0*/  IMAD.IADD R165, R11, 0x1, R154 ;  /* 0x000000010ba57824 */ /* 0x000fe400078e029a */
[----:B------:R-:W-:Y:S01]  /*23f0*/  IMAD.IADD R155, R8, 0x1, R143 ;  /* 0x00000001089b7824 */ /* 0x000fe200078e028f */
[----:B------:R-:W-:-:S04]  /*2400*/  ISETP.NE.AND P0, PT, R14, 0x2, PT ;  /* 0x000000020e00780c */ /* 0x000fc80003f05270 */
[----:B------:R-:W-:Y:S02]  /*2410*/  SEL R2, RZ, 0x1, P0 ;  /* 0x00000001ff027807 */ /* 0x000fe40000000000 */
[----:B------:R-:W-:Y:S02]  /*2420*/  SEL R14, R14, RZ, P0 ;  /* 0x000000ff0e0e7207 */ /* 0x000fe40000000000 */
[----:B------:R-:W-:Y:S01]  /*2430*/  LOP3.LUT R13, R13, R2, RZ, 0x3c, !PT ;  /* 0x000000020d0d7212 */ /* 0x000fe200078e3cff */
[----:B------:R-:W-:Y:S06]  /*2440*/  @P2 BRA `(.L_x_36) ;  /* 0xfffffff000982947 */ /* 0x000fec000383ffff */
[----:B------:R-:W-:Y:S01]  /*2450*/  UIADD3 UR4, UPT, UPT, UR4, 0x88, URZ ;  /* 0x0000008804047890 */ /* 0x000fe2000fffe0ff */
[----:B------:R-:W-:-:S03]  /*2460*/  SHF.L.U32 R3, R15, 0x1f, RZ ;  /* 0x0000001f0f037819 */ /* 0x000fc600000006ff */
[----:B------:R-:W-:-:S09]  /*2470*/  ULEA UR5, UR6, UR4, 0x3 ;  /* 0x0000000406057291 */ /* 0x000fd2000f8e18ff */
[----:B------:R-:W1:Y:S02]  /*2480*/  SYNCS.PHASECHK.TRANS64.TRYWAIT P0, [UR5], R3 ;  /* 0x00000003ff0075a7 */ /* 0x000e640008001105 */
[----:B-1----:R-:W-:Y:S05]  /*2490*/  @!P0 BRA `(.L_x_37) ;  /* 0x0000004c00908947 */ /* 0x002fea0003800000 */
.L_x_114:
[----:B------:R-:W-:-:S04]  /*24a0*/  UIADD3 UR6, UPT, UPT, UR6, 0x1, URZ ;  /* 0x0000000106067890 */ /* 0x000fc8000fffe0ff */
[----:B------:R-:W-:-:S04]  /*24b0*/  UISETP.NE.AND UP0, UPT, UR6, 0x11, UPT ;  /* 0x000000110600788c */ /* 0x000fc8000bf05270 */
[----:B------:R-:W-:Y:S02]  /*24c0*/  USEL UR7, URZ, 0x1, UP0 ;  /* 0x00000001ff077887 */ /* 0x000fe40008000000 */
[----:B------:R-:W-:-:S04]  /*24d0*/  USEL UR6, UR6, URZ, UP0 ;  /* 0x000000ff06067287 */ /* 0x000fc80008000000 */
[----:B------:R-:W-:Y:S01]  /*24e0*/  ULEA UR5, UR6, UR4, 0x3 ;  /* 0x0000000406057291 */ /* 0x000fe2000f8e18ff */
[----:B------:R-:W-:-:S04]  /*24f0*/  LOP3.LUT R2, R15, UR7, RZ, 0x3c, !PT ;  /* 0x000000070f027c12 */ /* 0x000fc8000f8e3cff */
[----:B-1----:R-:W-:-:S04]  /*2500*/  SHF.L.U32 R3, R2, 0x1f, RZ ;  /* 0x0000001f02037819 */ /* 0x002fc800000006ff */
[----:B------:R-:W1:Y:S02]  /*2510*/  SYNCS.PHASECHK.TRANS64.TRYWAIT P0, [UR5], R3 ;  /* 0x00000003ff0075a7 */ /* 0x000e640008001105 */
[----:B-1----:R-:W-:Y:S05]  /*2520*/  @!P0 BRA `(.L_x_38) ;  /* 0x0000004c00848947 */ /* 0x002fea0003800000 */
.L_x_116:
        /* <DEDUP_REMOVED lines=9> */
.L_x_118:
        /* <DEDUP_REMOVED lines=9> */
.L_x_120:
        /* <DEDUP_REMOVED lines=9> */
.L_x_122:
        /* <DEDUP_REMOVED lines=9> */
.L_x_124:
        /* <DEDUP_REMOVED lines=9> */
.L_x_126:
        /* <DEDUP_REMOVED lines=9> */
.L_x_128:
        /* <DEDUP_REMOVED lines=9> */
.L_x_130:
        /* <DEDUP_REMOVED lines=9> */
.L_x_132:
        /* <DEDUP_REMOVED lines=9> */
.L_x_134:
        /* <DEDUP_REMOVED lines=9> */
.L_x_136:
        /* <DEDUP_REMOVED lines=9> */
.L_x_138:
        /* <DEDUP_REMOVED lines=9> */
.L_x_140:
        /* <DEDUP_REMOVED lines=9> */
.L_x_142:
        /* <DEDUP_REMOVED lines=9> */
.L_x_144:
[----:B------:R-:W-:-:S04]  /*2d10*/  UIADD3 UR6, UPT, UPT, UR6, 0x1, URZ ;  /* 0x0000000106067890 */ /* 0x000fc8000fffe0ff */
[----:B------:R-:W-:-:S04]  /*2d20*/  UISETP.NE.AND UP0, UPT, UR6, 0x11, UPT ;  /* 0x000000110600788c */ /* 0x000fc8000bf05270 */
[----:B------:R-:W-:Y:S02]  /*2d30*/  USEL UR5, URZ, 0x1, UP0 ;  /* 0x00000001ff057887 */ /* 0x000fe40008000000 */
[----:B------:R-:W-:-:S04]  /*2d40*/  USEL UR6, UR6, URZ, UP0 ;  /* 0x000000ff06067287 */ /* 0x000fc80008000000 */
[----:B------:R-:W-:Y:S01]  /*2d50*/  ULEA UR6, UR6, UR4, 0x3 ;  /* 0x0000000406067291 */ /* 0x000fe2000f8e18ff */
[----:B-1----:R-:W-:-:S04]  /*2d60*/  LOP3.LUT R3, R2, UR5, RZ, 0x3c, !PT ;  /* 0x0000000502037c12 */ /* 0x002fc8000f8e3cff */
[----:B------:R-:W-:Y:S01]  /*2d70*/  SHF.L.U32 R3, R3, 0x1f, RZ ;  /* 0x0000001f03037819 */ /* 0x000fe200000006ff */
[----:B----4-:R-:W-:-:S07]  /*2d80*/  IMAD.U32 R0, RZ, RZ, UR6 ;  /* 0x00000006ff007e24 */ /* 0x010fce000f8e00ff */
.L_x_53:
[----:B-1----:R1:W2:Y:S02]  /*2d90*/  SYNCS.PHASECHK.TRANS64.TRYWAIT P0, [R0+URZ], R3 ;  /* 0x00000003000075a7 */ /* 0x0022a400080011ff */
[----:B--2---:R-:W-:Y:S05]  /*2da0*/  @!P0 NANOSLEEP.SYNCS 0x989680 ;  /* 0x009896800000895d */ /* 0x004fea0003900000 */
[----:B------:R-:W2:Y:S02]  /*2db0*/  @!P0 SYNCS.PHASECHK.TRANS64 P0, [R0+URZ], R3 ;  /* 0x00000003000085a7 */ /* 0x000ea400080010ff */
[----:B--2---:R-:W-:Y:S05]  /*2dc0*/  @P0 EXIT ;  /* 0x000000000000094d */ /* 0x004fea0003800000 */
[----:B------:R-:W-:Y:S05]  /*2dd0*/  BRA `(.L_x_53) ;  /* 0xfffffffc00ec7947 */ /* 0x000fea000383ffff */
.L_x_18:
[----:B------:R-:W-:-:S04]  /*2de0*/  UISETP.NE.AND UP1, UPT, UR37, URZ, UPT ;  /* 0x000000ff2500728c */ /* 0x000fc8000bf25270 */
[----:B------:R-:W-:-:S09]  /*2df0*/  UISETP.NE.OR UP1, UPT, UR8, 0x1, UP1 ;  /* 0x000000010800788c */ /* 0x000fd20008f25670 */
[----:B------:R-:W-:Y:S05]  /*2e00*/  BRA.U UP1, `(.L_x_54) ;  /* 0x0000000501487547 */ /* 0x000fea000b800000 */
[----:B------:R-:W-:Y:S01]  /*2e10*/  ISETP.NE.AND P2, PT, R2, RZ, PT ;  /* 0x000000ff0200720c */ /* 0x000fe20003f45270 */
[----:B------:R-:W-:Y:S01]  /*2e20*/  IMAD.MOV.U32 R12, RZ, RZ, 0x1 ;  /* 0x00000001ff0c7424 */ /* 0x000fe200078e00ff */
[----:B------:R-:W-:Y:S02]  /*2e30*/  CS2R R10, SRZ ;  /* 0x00000000000a7805 */ /* 0x000fe4000001ff00 */
[----:B------:R-:W-:Y:S01]  /*2e40*/  CS2R R8, SRZ ;  /* 0x0000000000087805 */ /* 0x000fe2000001ff00 */
[----:B------:R-:W-:Y:S01]  /*2e50*/  UMOV UR4, 0x400 ;  /* 0x0000040000047882 */ /* 0x000fe20000000000 */
[----:B------:R-:W-:Y:S01]  /*2e60*/  UMOV UR6, URZ ;  /* 0x000000ff00067c82 */ /* 0x000fe20008000000 */
[----:B------:R-:W-:-:S12]  /*2e70*/  ULEA UR37, UR37, UR4, 0x18 ;  /* 0x0000000425257291 */ /* 0x000fd8000f8ec0ff */
.L_x_58:
[----:B------:R-:W-:Y:S02]  /*2e80*/  LEA R0, R8, UR37, 0x3 ;  /* 0x0000002508007c11 */ /* 0x000fe4000f8e18ff */
[----:B------:R-:W-:-:S03]  /*2e90*/  SHF.L.U32 R5, R9, 0x1f, RZ ;  /* 0x0000001f09057819 */ /* 0x000fc600000006ff */
[----:B------:R-:W-:Y:S01]  /*2ea0*/  VIADD R4, R0, 0x1a0 ;  /* 0x000001a000047836 */ /* 0x000fe20000000000 */
[----:B------:R-:W1:Y:S02]  /*2eb0*/  SYNCS.PHASECHK.TRANS64.TRYWAIT P0, [R0+URZ+0x190], R5 ;  /* 0x00019005000075a7 */ /* 0x000e6400080011ff */
[----:B-1----:R-:W-:Y:S05]  /*2ec0*/  @!P0 BRA `(.L_x_55) ;  /* 0x0000004800848947 */ /* 0x002fea0003800000 */
.L_x_145:
[----:B------:R-:W-:Y:S01]  /*2ed0*/  ULEA UR5, UR6, UR37, 0x3 ;  /* 0x0000002506057291 */ /* 0x000fe2000f8e18ff */
[----:B------:R-:W-:Y:S02]  /*2ee0*/  PRMT R4, RZ, 0x654, R4 ;  /* 0x00000654ff047816 */ /* 0x000fe40000000004 */
[----:B-1----:R-:W-:Y:S01]  /*2ef0*/  SHF.L.U32 R5, R12, 0x1f, RZ ;  /* 0x0000001f0c057819 */ /* 0x002fe200000006ff */
[----:B------:R-:W-:Y:S01]  /*2f00*/  UIADD3 UR4, UPT, UPT, UR5, 0x130, URZ ;  /* 0x0000013005047890 */ /* 0x000fe2000fffe0ff */
[----:B------:R1:W-:Y:S05]  /*2f10*/  SYNCS.ARRIVE.TRANS64.RED.A1T0 RZ, [R4+URZ], RZ ;  /* 0x000000ff04ff79a7 */ /* 0x0003ea00081004ff */
[----:B------:R-:W-:Y:S01]  /*2f20*/  IMAD.U32 R7, RZ, RZ, UR4 ;  /* 0x00000004ff077e24 */ /* 0x000fe2000f8e00ff */
[----:B------:R-:W2:Y:S04]  /*2f30*/  SYNCS.PHASECHK.TRANS64.TRYWAIT P0, [UR5+0x140], R5 ;  /* 0x00014005ff0075a7 */ /* 0x000ea80008001105 */
[----:B------:R-:W-:Y:S01]  /*2f40*/  PRMT R6, R2, 0x654, R7 ;  /* 0x0000065402067816 */ /* 0x000fe20000000007 */
[----:B-1----:R-:W-:Y:S01]  /*2f50*/  @!P2 IMAD.MOV.U32 R4, RZ, RZ, 0x10 ;  /* 0x00000010ff04a424 */ /* 0x002fe200078e00ff */
[----:B--2---:R-:W-:Y:S06]  /*2f60*/  @!P0 BRA `(.L_x_56) ;  /* 0x0000004800708947 */ /* 0x004fec0003800000 */
.L_x_147:
[----:B------:R-:W-:Y:S01]  /*2f70*/  ULEA UR4, UR6, UR37, 0x4 ;  /* 0x0000002506047291 */ /* 0x000fe2000f8e20ff */
[----:B------:R-:W-:Y:S01]  /*2f80*/  SEL R3, R6, R3, !P2 ;  /* 0x0000000306037207 */ /* 0x000fe20005000000 */
[----:B------:R-:W-:Y:S01]  /*2f90*/  UIADD3 UR5, UPT, UPT, UR5, 0x130, URZ ;  /* 0x0000013005057890 */ /* 0x000fe2000fffe0ff */
[----:B-1----:R-:W-:Y:S01]  /*2fa0*/  LEA R0, R11, UR37, 0x3 ;  /* 0x000000250b007c11 */ /* 0x002fe2000f8e18ff */
[----:B------:R-:W-:Y:S01]  /*2fb0*/  UIADD3 UR4, UPT, UPT, UR4, 0x1c0, URZ ;  /* 0x000001c004047890 */ /* 0x000fe2000fffe0ff */
[----:B------:R-:W-:Y:S01]  /*2fc0*/  SHF.L.U32 R5, R10, 0x1f, RZ ;  /* 0x0000001f0a057819 */ /* 0x000fe200000006ff */
[----:B------:R1:W-:Y:S01]  /*2fd0*/  @!P2 SYNCS.ARRIVE.TRANS64.RED RZ, [R3+URZ], R4 ;  /* 0x0000000403ffa9a7 */ /* 0x0003e200080004ff */
[----:B------:R-:W-:Y:S01]  /*2fe0*/  UIADD3 UR6, UPT, UPT, UR6, 0x1, URZ ;  /* 0x0000000106067890 */ /* 0x000fe2000fffe0ff */
[----:B------:R-:W-:-:S03]  /*2ff0*/  VIADD R8, R8, 0x1 ;  /* 0x0000000108087836 */ /* 0x000fc60000000000 */
[----:B------:R-:W-:Y:S02]  /*3000*/  UISETP.NE.AND UP0, UPT, UR6, 0x2, UPT ;  /* 0x000000020600788c */ /* 0x000fe4000bf05270 */
[----:B------:R-:W-:Y:S06]  /*3010*/  UGETNEXTWORKID.BROADCAST [UR4], [UR5] ;  /* 0x00000000040073ca */ /* 0x000fec0008000100 */
[----:B------:R-:W-:Y:S01]  /*3020*/  USEL UR4, URZ, 0x1, UP0 ;  /* 0x00000001ff047887 */ /* 0x000fe20008000000 */
[----:B------:R-:W-:Y:S01]  /*3030*/  ISETP.NE.AND P0, PT, R8, 0x2, PT ;  /* 0x000000020800780c */ /* 0x000fe20003f05270 */
[----:B------:R-:W-:Y:S01]  /*3040*/  USEL UR6, UR6, URZ, UP0 ;  /* 0x000000ff06067287 */ /* 0x000fe20008000000 */
[----:B------:R-:W2:Y:S03]  /*3050*/  SYNCS.PHASECHK.TRANS64.TRYWAIT P1, [R0+URZ+0x130], R5 ;  /* 0x00013005000075a7 */ /* 0x000ea600080211ff */
[----:B------:R-:W-:Y:S01]  /*3060*/  LOP3.LUT R12, R12, UR4, RZ, 0x3c, !PT ;  /* 0x000000040c0c7c12 */ /* 0x000fe2000f8e3cff */
[----:B-12---:R-:W-:Y:S07]  /*3070*/  @!P1 BRA `(.L_x_57) ;  /* 0x0000004800449947 */ /* 0x006fee0003800000 */
.L_x_148:
[C---:B------:R-:W-:Y:S01]  /*3080*/  LEA R4, R11.reuse, UR37, 0x4 ;  /* 0x000000250b047c11 */ /* 0x040fe2000f8e20ff */
[----:B-1----:R-:W-:Y:S01]  /*3090*/  VIADD R0, R0, 0x140 ;  /* 0x0000014000007836 */ /* 0x002fe20000000000 */
[----:B------:R-:W-:Y:S01]  /*30a0*/  SEL R8, R8, RZ, P0 ;  /* 0x000000ff08087207 */ /* 0x000fe20000000000 */
[----:B------:R-:W-:-:S03]  /*30b0*/  VIADD R11, R11, 0x1 ;  /* 0x000000010b0b7836 */ /* 0x000fc60000000000 */
[----:B------:R-:W1:Y:S01]  /*30c0*/  LDS.128 R4, [R4+0x1c0] ;  /* 0x0001c00004047984 */ /* 0x000e620000000c00 */
[----:B------:R-:W-:Y:S02]  /*30d0*/  PRMT R0, RZ, 0x654, R0 ;  /* 0x00000654ff007816 */ /* 0x000fe40000000000 */
[C---:B------:R-:W-:Y:S01]  /*30e0*/  ISETP.NE.AND P1, PT, R11.reuse, 0x2, PT ;  /* 0x000000020b00780c */ /* 0x040fe20003f25270 */
[----:B------:R-:W-:Y:S01]  /*30f0*/  @!PT LDS RZ, [RZ] ;  /* 0x00000000fffff984 */ /* 0x000fe20000000800 */
[----:B------:R-:W-:Y:S01]  /*3100*/  @!PT LDS RZ, [RZ] ;  /* 0x00000000fffff984 */ /* 0x000fe20000000800 */
[----:B------:R-:W-:Y:S01]  /*3110*/  @!PT LDS RZ, [RZ] ;  /* 0x00000000fffff984 */ /* 0x000fe20000000800 */
[----:B------:R-:W-:Y:S01]  /*3120*/  @!PT LDS RZ, [RZ] ;  /* 0x00000000fffff984 */ /* 0x000fe20000000800 */
[----:B------:R2:W-:Y:S06]  /*3130*/  MEMBAR.ALL.CTA ;  /* 0x0000000000007992 */ /* 0x0005ec0000008000 */
[----:B--2---:R-:W2:Y:S01]  /*3140*/  FENCE.VIEW.ASYNC.S ;  /* 0x00000000000073c6 */ /* 0x004ea20000000000 */
[----:B------:R-:W-:Y:S01]  /*3150*/  SEL R11, R11, RZ, P1 ;  /* 0x000000ff0b0b7207 */ /* 0x000fe20000800000 */
[----:B--2---:R2:W-:Y:S01]  /*3160*/  SYNCS.ARRIVE.TRANS64.RED.A1T0 RZ, [R0+URZ], RZ ;  /* 0x000000ff00ff79a7 */ /* 0x0045e200081004ff */
[----:B-1----:R-:W-:-:S02]  /*3170*/  LOP3.LUT P3, RZ, R6, 0x1, RZ, 0xc0, !PT ;  /* 0x0000000106ff7812 */ /* 0x002fc4000786c0ff */
[----:B------:R-:W-:-:S04]  /*3180*/  SEL R5, RZ, 0x1, P1 ;  /* 0x00000001ff057807 */ /* 0x000fc80000800000 */
[----:B------:R-:W-:Y:S02]  /*3190*/  LOP3.LUT R10, R10, R5, RZ, 0x3c, !PT ;  /* 0x000000050a0a7212 */ /* 0x000fe400078e3cff */
[----:B--2---:R-:W-:-:S04]  /*31a0*/  SEL R0, RZ, 0x1, P0 ;  /* 0x00000001ff007807 */ /* 0x004fc80000000000 */
[----:B------:R-:W-:Y:S01]  /*31b0*/  LOP3.LUT R9, R9, R0, RZ, 0x3c, !PT ;  /* 0x0000000009097212 */ /* 0x000fe200078e3cff */
[----:B------:R-:W-:Y:S06]  /*31c0*/  @P3 BRA `(.L_x_58) ;  /* 0xfffffffc002c3947 */ /* 0x000fec000383ffff */
[----:B------:R-:W-:Y:S01]  /*31d0*/  ULEA UR5, UR6, UR37, 0x3 ;  /* 0x0000002506057291 */ /* 0x000fe2000f8e18ff */
[----:B------:R-:W-:-:S08]  /*31e0*/  SHF.L.U32 R3, R12, 0x1f, RZ ;  /* 0x0000001f0c037819 */ /* 0x000fd000000006ff */
[----:B------:R-:W1:Y:S02]  /*31f0*/  SYNCS.PHASECHK.TRANS64 P0, [UR5+0x140], R3 ;  /* 0x00014003ff0075a7 */ /* 0x000e640008001005 */
[----:B-1----:R-:W-:Y:S05]  /*3200*/  @P0 BRA `(.L_x_59) ;  /* 0x0000000000080947 */ /* 0x002fea0003800000 */
[----:B------:R-:W1:Y:S02]  /*3210*/  SYNCS.PHASECHK.TRANS64.TRYWAIT P0, [UR5+0x140], R3 ;  /* 0x00014003ff0075a7 */ /* 0x000e640008001105 */
[----:B-1----:R-:W-:Y:S05]  /*3220*/  @!P0 BRA `(.L_x_60) ;  /* 0x0000004400ec8947 */ /* 0x002fea0003800000 */
.L_x_59:
[----:B------:R-:W-:-:S04]  /*3230*/  UIADD3 UR4, UPT, UPT, UR6, 0x1, URZ ;  /* 0x0000000106047890 */ /* 0x000fc8000fffe0ff */
[----:B------:R-:W-:-:S04]  /*3240*/  UISETP.NE.AND UP0, UPT, UR4, 0x2, UPT ;  /* 0x000000020400788c */ /* 0x000fc8000bf05270 */
[----:B------:R-:W-:Y:S02]  /*3250*/  USEL UR7, URZ, 0x1, UP0 ;  /* 0x00000001ff077887 */ /* 0x000fe40008000000 */
[----:B------:R-:W-:-:S04]  /*3260*/  USEL UR4, UR4, URZ, UP0 ;  /* 0x000000ff04047287 */ /* 0x000fc80008000000 */
[----:B------:R-:W-:Y:S01]  /*3270*/  ULEA UR4, UR4, UR37, 0x3 ;  /* 0x0000002504047291 */ /* 0x000fe2000f8e18ff */
[----:B-1----:R-:W-:-:S04]  /*3280*/  LOP3.LUT R3, R12, UR7, RZ, 0x3c, !PT ;  /* 0x000000070c037c12 */ /* 0x002fc8000f8e3cff */
[----:B------:R-:W-:-:S04]  /*3290*/  SHF.L.U32 R0, R3, 0x1f, RZ ;  /* 0x0000001f03007819 */ /* 0x000fc800000006ff */
[----:B------:R-:W1:Y:S02]  /*32a0*/  SYNCS.PHASECHK.TRANS64 P0, [UR4+0x140], R0 ;  /* 0x00014000ff0075a7 */ /* 0x000e640008001004 */
[----:B-1----:R-:W-:Y:S05]  /*32b0*/  @P0 EXIT ;  /* 0x000000000000094d */ /* 0x002fea0003800000 */
[----:B------:R-:W-:Y:S02]  /*32c0*/  SHF.L.U32 R3, R3, 0x1f, RZ ;  /* 0x0000001f03037819 */ /* 0x000fe400000006ff */
[----:B------:R-:W-:-:S07]  /*32d0*/  MOV R0, UR4 ;  /* 0x0000000400007c02 */ /* 0x000fce0008000f00 */
.L_x_61:
[----:B-1----:R1:W2:Y:S02]  /*32e0*/  SYNCS.PHASECHK.TRANS64.TRYWAIT P0, [R0+URZ+0x140], R3 ;  /* 0x00014003000075a7 */ /* 0x0022a400080011ff */
[----:B--2---:R-:W-:Y:S05]  /*32f0*/  @!P0 NANOSLEEP.SYNCS 0x989680 ;  /* 0x009896800000895d */ /* 0x004fea0003900000 */
[----:B------:R-:W2:Y:S02]  /*3300*/  @!P0 SYNCS.PHASECHK.TRANS64 P0, [R0+URZ+0x140], R3 ;  /* 0x00014003000085a7 */ /* 0x000ea400080010ff */
[----:B--2---:R-:W-:Y:S05]  /*3310*/  @P0 EXIT ;  /* 0x000000000000094d */ /* 0x004fea0003800000 */
[----:B------:R-:W-:Y:S05]  /*3320*/  BRA `(.L_x_61) ;  /* 0xfffffffc00ec7947 */ /* 0x000fea000383ffff */
.L_x_54:
[----:B------:R-:W-:-:S09]  /*3330*/  UISETP.NE.AND UP1, UPT, UR8, URZ, UPT ;  /* 0x000000ff0800728c */ /* 0x000fd2000bf25270 */
[----:B------:R-:W-:Y:S05]  /*3340*/  BRA.U UP1, `(.L_x_62) ;  /* 0x0000000d017c7547 */ /* 0x000fea000b800000 */
[----:B------:R-:W-:Y:S01]  /*3350*/  UMOV UR4, 0x40 ;  /* 0x0000004000047882 */ /* 0x000fe20000000000 */
[----:B------:R-:W-:Y:S01]  /*3360*/  NOP ;  /* 0x0000000000007918 */ /* 0x000fe20000000000 */
[----:B------:R-:W-:Y:S01]  /*3370*/  ULEA UR4, UR37, UR4, 0x18 ;  /* 0x0000000425047291 */ /* 0x000fe2000f8ec0ff */
[----:B------:R-:W-:Y:S02]  /*3380*/  UMOV UR5, 0x400 ;  /* 0x0000040000057882 */ /* 0x000fe40000000000 */
[----:B------:R-:W-:-:S06]  /*3390*/  ULEA UR37, UR37, UR5, 0x18 ;  /* 0x0000000525257291 */ /* 0x000fcc000f8ec0ff */
[----:B------:R-:W1:Y:S02]  /*33a0*/  LDS.U8 R0, [UR4+0x1c] ;  /* 0x00001c04ff007984 */ /* 0x000e640008000000 */
[----:B-1----:R-:W-:-:S13]  /*33b0*/  ISETP.NE.AND P0, PT, R0, RZ, PT ;  /* 0x000000ff0000720c */ /* 0x002fda0003f05270 */
[----:B------:R-:W-:Y:S05]  /*33c0*/  @P0 BRA `(.L_x_63) ;  /* 0x0000000000580947 */ /* 0x000fea0003800000 */
[----:B------:R-:W-:-:S13]  /*33d0*/  ELECT P0, URZ, PT ;  /* 0x0000000000ff782f */ /* 0x000fda0003800000 */
[----:B------:R-:W-:Y:S05]  /*33e0*/  @!P0 BRA `(.L_x_64) ;  /* 0x0000000000608947 */ /* 0x000fea0003800000 */
[----:B------:R-:W-:Y:S01]  /*33f0*/  UMOV UR5, 0x10 ;  /* 0x0000001000057882 */ /* 0x000fe20000000000 */
[----:B------:R-:W-:Y:S01]  /*3400*/  HFMA2 R0, -RZ, RZ, 0, 5.9604644775390625e-08 ;  /* 0x00000001ff007431 */ /* 0x000fe200000001ff */
[----:B------:R-:W-:-:S03]  /*3410*/  MOV R2, 0xffff ;  /* 0x0000ffff00027802 */ /* 0x000fc60000000f00 */
[----:B------:R-:W-:Y:S04]  /*3420*/  DEPBAR.LE SB1, 0x36 ;  /* 0x00009d800000791a */ /* 0x000fe80000000000 */
[----:B------:R-:W1:Y:S02]  /*3430*/  UTCATOMSWS.FIND_AND_SET.ALIGN UP0, UR5, UR5 ;  /* 0x00000005000575e3 */ /* 0x000e640008000800 */
[----:B-1----:R-:W-:Y:S01]  /*3440*/  MOV R3, UR5 ;  /* 0x0000000500037c02 */ /* 0x002fe20008000f00 */
[----:B------:R-:W-:Y:S06]  /*3450*/  BRA.U UP0, `(.L_x_65) ;  /* 0x0000000100187547 */ /* 0x000fec000b800000 */
.L_x_66:
[----:B------:R-:W-:Y:S05]  /*3460*/  NANOSLEEP 0x64 ;  /* 0x000000640000795d */ /* 0x000fea0003800000 */
[----:B------:R-:W-:-:S05]  /*3470*/  UMOV UR5, 0x10 ;  /* 0x0000001000057882 */ /* 0x000fca0000000000 */
[----:B------:R-:W-:Y:S04]  /*3480*/  DEPBAR.LE SB1, 0x36 ;  /* 0x00009d800000791a */ /* 0x000fe80000000000 */
[----:B------:R-:W1:Y:S02]  /*3490*/  UTCATOMSWS.FIND_AND_SET.ALIGN UP0, UR5, UR5 ;  /* 0x00000005000575e3 */ /* 0x000e640008000800 */
[----:B-1----:R-:W-:Y:S01]  /*34a0*/  MOV R3, UR5 ;  /* 0x0000000500037c02 */ /* 0x002fe20008000f00 */
[----:B------:R-:W-:Y:S05]  /*34b0*/  BRA.U !UP0, `(.L_x_66) ;  /* 0xfffffffd08e87547 */ /* 0x000fea000b83ffff */
.L_x_65:
[-C--:B------:R-:W-:Y:S02]  /*34c0*/  SHF.L.U32 R2, R2, R3.reuse, RZ ;  /* 0x0000000302027219 */ /* 0x080fe400000006ff */
[----:B------:R-:W-:Y:S01]  /*34d0*/  SHF.L.U32 R0, R0, R3, RZ ;  /* 0x0000000300007219 */ /* 0x000fe200000006ff */
[----:B------:R-:W-:Y:S02]  /*34e0*/  IMAD.SHL.U32 R3, R3, 0x20, RZ ;  /* 0x0000002003037824 */ /* 0x000fe400078e00ff */
[----:B------:R1:W-:Y:S04]  /*34f0*/  ATOMS.OR RZ, [UR4+0x14], R2 ;  /* 0x00001402ffff798c */ /* 0x0003e8000b000004 */
[----:B------:R1:W-:Y:S04]  /*3500*/  ATOMS.OR RZ, [UR4+0x18], R0 ;  /* 0x00001800ffff798c */ /* 0x0003e8000b000004 */
[----:B------:R1:W-:Y:S01]  /*3510*/  STS [UR37+0x1e0], R3 ;  /* 0x0001e003ff007988 */ /* 0x0003e20008000825 */
[----:B------:R-:W-:Y:S05]  /*3520*/  BRA `(.L_x_64) ;  /* 0x0000000000107947 */ /* 0x000fea0003800000 */
.L_x_63:
[----:B------:R-:W-:Y:S02]  /*3530*/  MOV R0, 0xffffffff ;  /* 0xffffffff00007802 */ /* 0x000fe40000000f00 */
[----:B------:R-:W-:-:S03]  /*3540*/  MOV R2, 0x3570 ;  /* 0x0000357000027802 */ /* 0x000fc60000000f00 */
[----:B------:R1:W-:Y:S04]  /*3550*/  STS [UR37+0x1e0], R0 ;  /* 0x0001e000ff007988 */ /* 0x0003e80008000825 */
[----:B-1-3-5:R-:W-:Y:S05]  /*3560*/  CALL.REL.NOINC `($__internal_1_$__cuda_sm10x_tcgen05_guardrail_trap_phase_invalid_during_alloc) ;  /* 0x0000004800687944 */ /* 0x02afea0003c00000 */
.L_x_64:
[----:B------:R-:W-:Y:S05]  /*3570*/  WARPSYNC.ALL ;  /* 0x0000000000007948 */ /* 0x000fea0003800000 */
[----:B------:R-:W2:Y:S01]  /*3580*/  S2UR UR6, SR_CgaCtaId ;  /* 0x00000000000679c3 */ /* 0x000ea20000008800 */
[----:B------:R-:W-:Y:S01]  /*3590*/  UMOV UR4, 0x400 ;  /* 0x0000040000047882 */ /* 0x000fe20000000000 */
[----:B------:R-:W-:-:S06]  /*35a0*/  NOP ;  /* 0x0000000000007918 */ /* 0x000fcc0000000000 */
[----:B------:R-:W-:Y:S06]  /*35b0*/  BAR.ARV 0x6, 0xa0 ;  /* 0x0182800000007b1d */ /* 0x000fec0000002000 */
[----:B------:R-:W4:Y:S01]  /*35c0*/  LDCU UR7, c[0x0][0x38c] ;  /* 0x00007180ff0777ac */ /* 0x000f220008000800 */
[----:B------:R-:W-:Y:S01]  /*35d0*/  IMAD.MOV.U32 R11, RZ, RZ, 0x1 ;  /* 0x00000001ff0b7424 */ /* 0x000fe200078e00ff */
[----:B------:R-:W-:Y:S01]  /*35e0*/  CS2R R8, SRZ ;  /* 0x0000000000087805 */ /* 0x000fe2000001ff00 */
[----:B------:R-:W-:Y:S01]  /*35f0*/  IMAD.MOV.U32 R10, RZ, RZ, RZ ;  /* 0x000000ffff0a7224 */ /* 0x000fe200078e00ff */
[----:B------:R-:W-:Y:S01]  /*3600*/  UMOV UR18, URZ ;  /* 0x000000ff00127c82 */ /* 0x000fe20008000000 */
[----:B------:R-:W-:Y:S01]  /*3610*/  UMOV UR17, URZ ;  /* 0x000000ff00117c82 */ /* 0x000fe20008000000 */
[----:B------:R-:W-:Y:S01]  /*3620*/  UMOV UR22, 0x0 ;  /* 0x0000000000167882 */ /* 0x000fe20000000000 */
[----:B------:R-:W-:Y:S01]  /*3630*/  UMOV UR23, 0x8100010 ;  /* 0x0810001000177882 */ /* 0x000fe20000000000 */
[----:B------:R-:W-:Y:S01]  /*3640*/  UMOV UR20, 0x0 ;  /* 0x0000000000147882 */ /* 0x000fe20000000000 */
[----:B------:R-:W-:Y:S01]  /*3650*/  UMOV UR21, 0x8100010 ;  /* 0x0810001000157882 */ /* 0x000fe20000000000 */
[----:B--2---:R-:W-:Y:S01]  /*3660*/  ULEA UR6, UR6, UR4, 0x18 ;  /* 0x0000000406067291 */ /* 0x004fe2000f8ec0ff */
[----:B------:R-:W2:Y:S03]  /*3670*/  LDCU UR4, c[0x0][0x38c] ;  /* 0x00007180ff0477ac */ /* 0x000ea60008000800 */
[----:B------:R-:W-:-:S02]  /*3680*/  UIADD3 UR11, UPT, UPT, UR6, 0x4400, URZ ;  /* 0x00004400060b7890 */ /* 0x000fc4000fffe0ff */
[----:B----4-:R-:W-:-:S03]  /*3690*/  UIADD3 UR7, UPT, UPT, UR7, 0x3f, URZ ;  /* 0x0000003f07077890 */ /* 0x010fc6000fffe0ff */
[----:B-1----:R-:W1:Y:S01]  /*36a0*/  LDS R0, [UR6+0x1e0] ;  /* 0x0001e006ff007984 */ /* 0x002e620008000800 */
[----:B------:R-:W-:Y:S02]  /*36b0*/  UIADD3 UR12, UPT, UPT, UR6, 0x26400, URZ ;  /* 0x00026400060c7890 */ /* 0x000fe4000fffe0ff */
[----:B------:R-:W-:Y:S02]  /*36c0*/  USHF.R.S32.HI UR5, URZ, 0x1f, UR7 ;  /* 0x0000001fff057899 */ /* 0x000fe40008011407 */
[----:B------:R-:W-:Y:S02]  /*36d0*/  USHF.R.U32.HI UR11, URZ, 0x4, UR11 ;  /* 0x00000004ff0b7899 */ /* 0x000fe4000801160b */
[----:B------:R-:W-:Y:S02]  /*36e0*/  ULEA.HI UR5, UR5, UR7, URZ, 0x6 ;  /* 0x0000000705057291 */ /* 0x000fe4000f8f30ff */
[----:B------:R-:W-:Y:S02]  /*36f0*/  USHF.R.U32.HI UR12, URZ, 0x4, UR12 ;  /* 0x00000004ff0c7899 */ /* 0x000fe4000801160c */
[----:B------:R-:W-:-:S02]  /*3700*/  USHF.R.S32.HI UR5, URZ, 0x6, UR5 ;  /* 0x00000006ff057899 */ /* 0x000fc40008011405 */
[----:B------:R-:W-:Y:S02]  /*3710*/  ULOP3.LUT UR11, UR11, 0x3fff, URZ, 0xc0, !UPT ;  /* 0x00003fff0b0b7892 */ /* 0x000fe4000f8ec0ff */
[----:B------:R-:W-:Y:S02]  /*3720*/  UISETP.LT.AND UP0, UPT, UR5, 0x1, UPT ;  /* 0x000000010500788c */ /* 0x000fe4000bf01270 */
[----:B------:R-:W-:Y:S02]  /*3730*/  ULOP3.LUT UR12, UR12, 0x3fff, URZ, 0xc0, !UPT ;  /* 0x00003fff0c0c7892 */ /* 0x000fe4000f8ec0ff */
[----:B------:R-:W-:Y:S02]  /*3740*/  USEL UR10, UR5, 0x1, !UP0 ;  /* 0x00000001050a7887 */ /* 0x000fe4000c000000 */
[----:B------:R-:W-:Y:S02]  /*3750*/  ULOP3.LUT UR11, UR11, 0x10000, URZ, 0xfc, !UPT ;  /* 0x000100000b0b7892 */ /* 0x000fe4000f8efcff */
[----:B------:R-:W-:-:S02]  /*3760*/  ULOP3.LUT UR12, UR12, 0x10000, URZ, 0xfc, !UPT ;  /* 0x000100000c0c7892 */ /* 0x000fc4000f8efcff */
[----:B------:R-:W-:Y:S02]  /*3770*/  UIADD3 UR10, UPT, UPT, -UR10, URZ, URZ ;  /* 0x000000ff0a0a7290 */ /* 0x000fe4000fffe1ff */
[----:B--2---:R-:W-:Y:S01]  /*3780*/  UISETP.GE.AND UP3, UPT, UR4, 0x1, UPT ;  /* 0x000000010400788c */ /* 0x004fe2000bf66270 */
[----:B-1----:R-:W-:-:S15]  /*3790*/  R2UR UR19, R0 ;  /* 0x00000000001372ca */ /* 0x002fde00000e0000 */
.L_x_73:
[----:B------:R-:W-:Y:S02]  /*37a0*/  LEA R0, R10, UR6, 0x3 ;  /* 0x000000060a007c11 */ /* 0x000fe4000f8e18ff */
[----:B------:R-:W-:Y:S02]  /*37b0*/  SHF.L.U32 R5, R9, 0x1f, RZ ;  /* 0x0000001f09057819 */ /* 0x000fe400000006ff */
[----:B------:R-:W-:Y:S01]  /*37c0*/  PLOP3.LUT P0, PT, PT, PT, UP3, 0x80, 0x8 ;  /* 0x000000000008781c */ /* 0x000fe20003f0f038 */
[----:B------:R-:W-:Y:S01]  /*37d0*/  VIADD R3, R0, 0x140 ;  /* 0x0000014000037836 */ /* 0x000fe20000000000 */
[----:B-1----:R-:W1:Y:S02]  /*37e0*/  SYNCS.PHASECHK.TRANS64.TRYWAIT P1, [R0+URZ+0x130], R5 ;  /* 0x00013005000075a7 */ /* 0x002e6400080211ff */
[----:B-1--4-:R-:W-:Y:S09]  /*37f0*/  @!P1 BRA `(.L_x_67) ;  /* 0x0000004000909947 */ /* 0x012ff20003800000 */
.L_x_150:
[----:B------:R-:W-:Y:S01]  /*3800*/  LEA R4, R10, UR6, 0x4 ;  /* 0x000000060a047c11 */ /* 0x000fe2000f8e20ff */
[----:B------:R-:W-:Y:S01]  /*3810*/  @UP3 ULEA UR4, UR17, UR6, 0x3 ;  /* 0x0000000611043291 */ /* 0x000fe2000f8e18ff */
[----:B------:R-:W-:Y:S01]  /*3820*/  PLOP3.LUT P2, PT, PT, PT, PT, 0x80, 0x8 ;  /* 0x000000000008781c */ /* 0x000fe20003f4f070 */
[----:B------:R-:W-:Y:S01]  /*3830*/  ULEA UR8, UR18, UR6, 0x3 ;  /* 0x0000000612087291 */ /* 0x000fe2000f8e18ff */
[----:B------:R-:W-:Y:S01]  /*3840*/  PRMT R3, RZ, 0x654, R3 ;  /* 0x00000654ff037816 */ /* 0x000fe20000000003 */
[----:B------:R-:W-:Y:S01]  /*3850*/  ULEA UR9, UR18, UR19, 0x6 ;  /* 0x0000001312097291 */ /* 0x000fe2000f8e30ff */
[----:B-1----:R-:W1:Y:S01]  /*3860*/  LDS.128 R4, [R4+0x1c0] ;  /* 0x0001c00004047984 */ /* 0x002e620000000c00 */
[----:B------:R-:W-:Y:S02]  /*3870*/  @P0 SHF.L.U32 R2, R8, 0x1f, RZ ;  /* 0x0000001f08020819 */ /* 0x000fe400000006ff */
[----:B------:R-:W-:Y:S01]  /*3880*/  SHF.L.U32 R0, R11, 0x1f, RZ ;  /* 0x0000001f0b007819 */ /* 0x000fe200000006ff */
[----:B------:R-:W-:Y:S01]  /*3890*/  @!PT LDS RZ, [RZ] ;  /* 0x00000000fffff984 */ /* 0x000fe20000000800 */
[----:B------:R-:W-:Y:S01]  /*38a0*/  @!PT LDS RZ, [RZ] ;  /* 0x00000000fffff984 */ /* 0x000fe20000000800 */
[----:B------:R-:W-:Y:S01]  /*38b0*/  @!PT LDS RZ, [RZ] ;  /* 0x00000000fffff984 */ /* 0x000fe20000000800 */
[----:B------:R-:W-:Y:S01]  /*38c0*/  @!PT LDS RZ, [RZ] ;  /* 0x00000000fffff984 */ /* 0x000fe20000000800 */
[----:B------:R2:W-:Y:S06]  /*38d0*/  MEMBAR.ALL.CTA ;  /* 0x0000000000007992 */ /* 0x0005ec0000008000 */
[----:B--2---:R-:W2:Y:S02]  /*38e0*/  FENCE.VIEW.ASYNC.S ;  /* 0x00000000000073c6 */ /* 0x004ea40000000000 */
[----:B--2---:R2:W-:Y:S01]  /*38f0*/  SYNCS.ARRIVE.TRANS64.RED.A1T0 RZ, [R3+URZ], RZ ;  /* 0x000000ff03ff79a7 */ /* 0x0045e200081004ff */
[----:B------:R2:W4:Y:S01]  /*3900*/  @P0 SYNCS.PHASECHK.TRANS64.TRYWAIT P2, [UR4], R2 ;  /* 0x00000002ff0005a7 */ /* 0x0005220008041104 */
[----:B-1----:R-:W-:Y:S01]  /*3910*/  LOP3.LUT P1, RZ, R6, 0x1, RZ, 0xc0, !PT ;  /* 0x0000000106ff7812 */ /* 0x002fe2000782c0ff */
[----:B------:R-:W1:Y:S02]  /*3920*/  SYNCS.PHASECHK.TRANS64.TRYWAIT P0, [UR8+0x170], R0 ;  /* 0x00017000ff0075a7 */ /* 0x000e640008001108 */
[----:B-12-4-:R-:W-:Y:S10]  /*3930*/  @!P0 BRA `(.L_x_68) ;  /* 0x0000004000548947 */ /* 0x016ff40003800000 */
.L_x_152:
[----:B------:R-:W-:Y:S01]  /*3940*/  IADD3 R10, PT, PT, R10, 0x1, RZ ;  /* 0x000000010a0a7810 */ /* 0x000fe20007ffe0ff */
[----:B------:R-:W-:Y:S06]  /*3950*/  BRA.U !UP3, `(.L_x_69) ;  /* 0x000000010b987547 */ /* 0x000fec000b800000 */
[----:B------:R-:W-:Y:S01]  /*3960*/  UPLOP3.LUT UP4, UPT, UPT, UPT, UPT, 0x40, 0x4 ;  /* 0x000000000004789c */ /* 0x000fe20003f8e870 */
[----:B------:R-:W-:Y:S01]  /*3970*/  UMOV UR16, UR10 ;  /* 0x0000000a00107c82 */ /* 0x000fe20008000000 */
[----:B------:R-:W-:Y:S01]  /*3980*/  UMOV UR15, UR5 ;  /* 0x00000005000f7c82 */ /* 0x000fe20008000000 */
[----:B------:R-:W-:-:S08]  /*3990*/  UMOV UR14, UR17 ;  /* 0x00000011000e7c82 */ /* 0x000fd00008000000 */
.L_x_72:
[----:B------:R-:W-:Y:S02]  /*39a0*/  UIADD3 UR16, UPT, UPT, UR16, 0x1, URZ ;  /* 0x0000000110107890 */ /* 0x000fe4000fffe0ff */
[----:B--2---:R-:W-:Y:S02]  /*39b0*/  ULEA UR7, UR14, UR6, 0x3 ;  /* 0x000000060e077291 */ /* 0x004fe4000f8e18ff */
[----:B------:R-:W-:Y:S01]  /*39c0*/  UISETP.NE.AND UP0, UPT, UR16, URZ, UPT ;  /* 0x000000ff1000728c */ /* 0x000fe2000bf05270 */
[----:B----4-:R-:W-:Y:S10]  /*39d0*/  @P2 BRA `(.L_x_70) ;  /* 0x00000000000c2947 */ /* 0x010ff40003800000 */
[----:B-1----:R-:W-:Y:S04]  /*39e0*/  SHF.L.U32 R3, R8, 0x1f, RZ ;  /* 0x0000001f08037819 */ /* 0x002fe800000006ff */
[----:B------:R-:W1:Y:S02]  /*39f0*/  SYNCS.PHASECHK.TRANS64.TRYWAIT P0, [UR7], R3 ;  /* 0x00000003ff0075a7 */ /* 0x000e640008001107 */
[----:B-1----:R-:W-:Y:S05]  /*3a00*/  @!P0 BRA `(.L_x_71) ;  /* 0x0000004000388947 */ /* 0x002fea0003800000 */
.L_x_70:
[----:B------:R-:W-:Y:S01]  /*3a10*/  UISETP.NE.AND UP1, UPT, UR15, 0x1, UPT ;  /* 0x000000010f00788c */ /* 0x000fe2000bf25270 */
[----:B------:R-:W-:Y:S01]  /*3a20*/  PLOP3.LUT P2, PT, PT, PT, PT, 0x80, 0x8 ;  /* 0x000000000008781c */ /* 0x000fe20003f4f070 */
[----:B------:R-:W-:Y:S02]  /*3a30*/  UIADD3 UR17, UPT, UPT, UR14, 0x1, URZ ;  /* 0x000000010e117890 */ /* 0x000fe4000fffe0ff */
[----:B------:R-:W-:Y:S02]  /*3a40*/  ULEA UR24, UR14, UR12, 0x8 ;  /* 0x0000000c0e187291 */ /* 0x000fe4000f8e40ff */
[----:B------:R-:W-:Y:S01]  /*3a50*/  UISETP.NE.AND UP2, UPT, UR17, 0x11, UPT ;  /* 0x000000111100788c */ /* 0x000fe2000bf45270 */
[----:B------:R-:W-:Y:S01]  /*3a60*/  PLOP3.LUT P0, PT, PT, PT, UP1, 0x80, 0x8 ;  /* 0x000000000008781c */ /* 0x000fe20003f0f018 */
[----:B------:R-:W-:Y:S02]  /*3a70*/  ULEA UR26, UR14, UR11, 0x9 ;  /* 0x0000000b0e1a7291 */ /* 0x000fe4000f8e48ff */
[----:B------:R-:W-:Y:S02]  /*3a80*/  USEL UR13, URZ, 0x1, UP2 ;  /* 0x00000001ff0d7887 */ /* 0x000fe40009000000 */
[----:B------:R-:W-:Y:S02]  /*3a90*/  USEL UR17, UR17, URZ, UP2 ;  /* 0x000000ff11117287 */ /* 0x000fe40009000000 */
[----:B------:R-:W-:Y:S02]  /*3aa0*/  UIADD3 UR30, UPT, UPT, UR24, 0x2, URZ ;  /* 0x00000002181e7890 */ /* 0x000fe4000fffe0ff */
[----:B------:R-:W-:Y:S01]  /*3ab0*/  @UP1 ULEA UR4, UR17, UR6, 0x3 ;  /* 0x0000000611041291 */ /* 0x000fe2000f8e18ff */
[----:B------:R-:W-:Y:S01]  /*3ac0*/  LOP3.LUT R8, R8, UR13, RZ, 0x3c, !PT ;  /* 0x0000000d08087c12 */ /* 0x000fe2000f8e3cff */
[----:B------:R-:W-:Y:S02]  /*3ad0*/  UIADD3 UR28, UPT, UPT, UR26, 0x2, URZ ;  /* 0x000000021a1c7890 */ /* 0x000fe4000fffe0ff */
[----:B------:R-:W-:Y:S01]  /*3ae0*/  UIADD3 UR7, UPT, UPT, UR7, 0x88, URZ ;  /* 0x0000008807077890 */ /* 0x000fe2000fffe0ff */
[----:B-1----:R-:W-:Y:S01]  /*3af0*/  @P0 SHF.L.U32 R0, R8, 0x1f, RZ ;  /* 0x0000001f08000819 */ /* 0x002fe200000006ff */
[----:B------:R-:W-:Y:S01]  /*3b00*/  UMOV UR25, 0x80004020 ;  /* 0x8000402000197882 */ /* 0x000fe20000000000 */
[----:B------:R-:W-:Y:S01]  /*3b10*/  UMOV UR27, 0x80004020 ;  /* 0x80004020001b7882 */ /* 0x000fe20000000000 */
[----:B------:R-:W-:Y:S01]  /*3b20*/  UMOV UR31, 0x80004020 ;  /* 0x80004020001f7882 */ /* 0x000fe20000000000 */
[----:B------:R2:W4:Y:S01]  /*3b30*/  @P0 SYNCS.PHASECHK.TRANS64.TRYWAIT P2, [UR4], R0 ;  /* 0x00000000ff0005a7 */ /* 0x0005220008041104 */
[----:B------:R-:W-:Y:S01]  /*3b40*/  UIADD3 UR15, UPT, UPT, UR15, -0x1, URZ ;  /* 0xffffffff0f0f7890 */ /* 0x000fe2000fffe0ff */
[----:B------:R2:W-:Y:S01]  /*3b50*/  UTCQMMA gdesc[UR26], gdesc[UR24], tmem[UR9], tmem[UR22], idesc[UR23], UP4 ;  /* 0x00ff16181a0075ea */ /* 0x0005e2000a000309 */
[----:B------:R-:W-:Y:S01]  /*3b60*/  UPLOP3.LUT UP4, UPT, UPT, UPT, UPT, 0x80, 0x8 ;  /* 0x000000000008789c */ /* 0x000fe20003f8f070 */
[----:B------:R-:W-:Y:S01]  /*3b70*/  UMOV UR29, 0x80004020 ;  /* 0x80004020001d7882 */ /* 0x000fe20000000000 */
[----:B------:R-:W-:Y:S01]  /*3b80*/  UMOV UR14, UR17 ;  /* 0x00000011000e7c82 */ /* 0x000fe20008000000 */
[----:B------:R2:W-:Y:S01]  /*3b90*/  UTCQMMA gdesc[UR28], gdesc[UR30], tmem[UR9], tmem[UR20], idesc[UR21], UPT ;  /* 0x00ff141e1c0075ea */ /* 0x0005e2000b800309 */
[----:B------:R2:W-:Y:S01]  /*3ba0*/  UTCBAR [UR7], URZ ;  /* 0x000000ff070073e9 */ /* 0x0005e200080000ff */
[----:B------:R-:W-:Y:S06]  /*3bb0*/  BRA.U UP0, `(.L_x_72) ;  /* 0xfffffffd00787547 */ /* 0x000fec000b83ffff */
.L_x_69:
[----:B------:R-:W-:Y:S01]  /*3bc0*/  UIADD3 UR18, UPT, UPT, UR18, 0x1, URZ ;  /* 0x0000000112127890 */ /* 0x000fe2000fffe0ff */
[C---:B------:R-:W-:Y:S01]  /*3bd0*/  ISETP.NE.AND P0, PT, R10.reuse, 0x2, PT ;  /* 0x000000020a00780c */ /* 0x040fe20003f05270 */
[----:B------:R-:W-:Y:S02]  /*3be0*/  UIADD3 UR8, UPT, UPT, UR8, 0x150, URZ ;  /* 0x0000015008087890 */ /* 0x000fe4000fffe0ff */
[----:B------:R-:W-:Y:S01]  /*3bf0*/  UISETP.NE.AND UP0, UPT, UR18, 0x4, UPT ;  /* 0x000000041200788c */ /* 0x000fe2000bf05270 */
[----:B-12---:R-:W-:Y:S02]  /*3c00*/  SEL R0, RZ, 0x1, P0 ;  /* 0x00000001ff007807 */ /* 0x006fe40000000000 */
[----:B------:R-:W-:Y:S01]  /*3c10*/  SEL R10, R10, RZ, P0 ;  /* 0x000000ff0a0a7207 */ /* 0x000fe20000000000 */
[----:B------:R-:W-:Y:S01]  /*3c20*/  USEL UR4, URZ, 0x1, UP0 ;  /* 0x00000001ff047887 */ /* 0x000fe20008000000 */
[----:B------:R-:W-:Y:S01]  /*3c30*/  LOP3.LUT R9, R9, R0, RZ, 0x3c, !PT ;  /* 0x0000000009097212 */ /* 0x000fe200078e3cff */
[----:B------:R-:W-:Y:S01]  /*3c40*/  USEL UR18, UR18, URZ, UP0 ;  /* 0x000000ff12127287 */ /* 0x000fe20008000000 */
[----:B------:R1:W-:Y:S03]  /*3c50*/  UTCBAR [UR8], URZ ;  /* 0x000000ff080073e9 */ /* 0x0003e600080000ff */
[----:B------:R-:W-:Y:S01]  /*3c60*/  LOP3.LUT R11, R11, UR4, RZ, 0x3c, !PT ;  /* 0x000000040b0b7c12 */ /* 0x000fe2000f8e3cff */
[----:B------:R-:W-:Y:S07]  /*3c70*/  @P1 BRA `(.L_x_73) ;  /* 0xfffffff800c81947 */ /* 0x000fee000383ffff */
[----:B------:R-:W2:Y:S01]  /*3c80*/  S2UR UR4, SR_CgaCtaId ;  /* 0x00000000000479c3 */ /* 0x000ea20000008800 */
[----:B------:R-:W-:Y:S01]  /*3c90*/  ELECT P0, URZ, PT ;  /* 0x0000000000ff782f */ /* 0x000fe20003800000 */
[----:B------:R-:W-:Y:S01]  /*3ca0*/  IMAD.MOV.U32 R0, RZ, RZ, 0x1 ;  /* 0x00000001ff007424 */ /* 0x000fe200078e00ff */
[----:B------:R-:W-:Y:S01]  /*3cb0*/  UIADD3 UR6, UPT, UPT, UR6, 0x170, URZ ;  /* 0x0000017006067890 */ /* 0x000fe2000fffe0ff */
[----:B------:R-:W-:Y:S01]  /*3cc0*/  SHF.L.U32 R3, R11, 0x1f, RZ ;  /* 0x0000001f0b037819 */ /* 0x000fe200000006ff */
[----:B------:R-:W-:-:S03]  /*3cd0*/  UMOV UR5, 0x40 ;  /* 0x0000004000057882 */ /* 0x000fc60000000000 */
[----:B------:R-:W-:Y:S01]  /*3ce0*/  UVIRTCOUNT.DEALLOC.SMPOOL 0x80 ;  /* 0x000000800000784c */ /* 0x000fe20000000000 */
[----:B--2---:R-:W-:Y:S02]  /*3cf0*/  ULEA UR4, UR4, UR5, 0x18 ;  /* 0x0000000504047291 */ /* 0x004fe4000f8ec0ff */
[----:B------:R-:W-:-:S07]  /*3d00*/  ULEA UR5, UR18, UR6, 0x3 ;  /* 0x0000000612057291 */ /* 0x000fce000f8e18ff */
[----:B------:R2:W-:Y:S02]  /*3d10*/  @P0 STS.U8 [UR4+0x1c], R0 ;  /* 0x00001c00ff000988 */ /* 0x0005e40008000004 */
[----:B------:R-:W3:Y:S02]  /*3d20*/  SYNCS.PHASECHK.TRANS64.TRYWAIT P0, [UR5], R3 ;  /* 0x00000003ff0075a7 */ /* 0x000ee40008001105 */
[----:B--23--:R-:W-:Y:S05]  /*3d30*/  @!P0 BRA `(.L_x_74) ;  /* 0x0000003c00848947 */ /* 0x00cfea0003800000 */
.L_x_155:
[----:B------:R-:W-:-:S04]  /*3d40*/  UIADD3 UR7, UPT, UPT, UR18, 0x1, URZ ;  /* 0x0000000112077890 */ /* 0x000fc8000fffe0ff */
[----:B------:R-:W-:-:S04]  /*3d50*/  UISETP.NE.AND UP0, UPT, UR7, 0x4, UPT ;  /* 0x000000040700788c */ /* 0x000fc8000bf05270 */
[----:B-1----:R-:W-:Y:S02]  /*3d60*/  USEL UR8, URZ, 0x1, UP0 ;  /* 0x00000001ff087887 */ /* 0x002fe40008000000 */
[----:B------:R-:W-:-:S04]  /*3d70*/  USEL UR7, UR7, URZ, UP0 ;  /* 0x000000ff07077287 */ /* 0x000fc80008000000 */
[----:B------:R-:W-:Y:S01]  /*3d80*/  ULEA UR5, UR7, UR6, 0x3 ;  /* 0x0000000607057291 */ /* 0x000fe2000f8e18ff */
[----:B------:R-:W-:-:S04]  /*3d90*/  LOP3.LUT R2, R11, UR8, RZ, 0x3c, !PT ;  /* 0x000000080b027c12 */ /* 0x000fc8000f8e3cff */
[----:B--2---:R-:W-:-:S04]  /*3da0*/  SHF.L.U32 R3, R2, 0x1f, RZ ;  /* 0x0000001f02037819 */ /* 0x004fc800000006ff */
[----:B------:R-:W1:Y:S02]  /*3db0*/  SYNCS.PHASECHK.TRANS64.TRYWAIT P0, [UR5], R3 ;  /* 0x00000003ff0075a7 */ /* 0x000e640008001105 */
[----:B-1----:R-:W-:Y:S05]  /*3dc0*/  @!P0 BRA `(.L_x_75) ;  /* 0x0000003c00788947 */ /* 0x002fea0003800000 */
.L_x_157:
        /* <DEDUP_REMOVED lines=9> */
.L_x_159:
[----:B------:R-:W-:-:S04]  /*3e60*/  UIADD3 UR7, UPT, UPT, UR7, 0x1, URZ ;  /* 0x0000000107077890 */ /* 0x000fc8000fffe0ff */
[----:B------:R-:W-:-:S04]  /*3e70*/  UISETP.NE.AND UP0, UPT, UR7, 0x4, UPT ;  /* 0x000000040700788c */ /* 0x000fc8000bf05270 */
[----:B------:R-:W-:Y:S02]  /*3e80*/  USEL UR5, URZ, 0x1, UP0 ;  /* 0x00000001ff057887 */ /* 0x000fe40008000000 */
[----:B------:R-:W-:-:S04]  /*3e90*/  USEL UR7, UR7, URZ, UP0 ;  /* 0x000000ff07077287 */ /* 0x000fc80008000000 */
[----:B------:R-:W-:Y:S01]  /*3ea0*/  ULEA UR7, UR7, UR6, 0x3 ;  /* 0x0000000607077291 */ /* 0x000fe2000f8e18ff */
[----:B-1----:R-:W-:-:S04]  /*3eb0*/  LOP3.LUT R3, R2, UR5, RZ, 0x3c, !PT ;  /* 0x0000000502037c12 */ /* 0x002fc8000f8e3cff */
[----:B------:R-:W-:-:S04]  /*3ec0*/  SHF.L.U32 R3, R3, 0x1f, RZ ;  /* 0x0000001f03037819 */ /* 0x000fc800000006ff */
[----:B------:R-:W1:Y:S02]  /*3ed0*/  SYNCS.PHASECHK.TRANS64.TRYWAIT P0, [UR7], R3 ;  /* 0x00000003ff0075a7 */ /* 0x000e640008001107 */
[----:B-1----:R-:W-:Y:S05]  /*3ee0*/  @!P0 BRA `(.L_x_77) ;  /* 0x0000003c00608947 */ /* 0x002fea0003800000 */
.L_x_161:
[----:B------:R-:W-:Y:S01]  /*3ef0*/  NOP ;  /* 0x0000000000007918 */ /* 0x000fe20000000000 */
[----:B-1----:R-:W1:Y:S01]  /*3f00*/  LDS R0, [UR4+0x14] ;  /* 0x00001404ff007984 */ /* 0x002e620008000800 */
[----:B------:R-:W-:Y:S01]  /*3f10*/  ULOP3.LUT UR6, UR19, 0xffff, URZ, 0xc0, !UPT ;  /* 0x0000ffff13067892 */ /* 0x000fe2000f8ec0ff */
[----:B------:R-:W-:Y:S01]  /*3f20*/  UMOV UR8, 0xffff ;  /* 0x0000ffff00087882 */ /* 0x000fe20000000000 */
[----:B------:R-:W-:Y:S02]  /*3f30*/  UMOV UR5, 0x1 ;  /* 0x0000000100057882 */ /* 0x000fe40000000000 */
[----:B------:R-:W-:-:S04]  /*3f40*/  USHF.R.U32.HI UR6, URZ, 0x5, UR6 ;  /* 0x00000005ff067899 */ /* 0x000fc80008011606 */
[----:B------:R-:W-:Y:S02]  /*3f50*/  USHF.L.U32 UR8, UR8, UR6, URZ ;  /* 0x0000000608087299 */ /* 0x000fe400080006ff */
[----:B------:R-:W-:-:S04]  /*3f60*/  USHF.L.U32 UR5, UR5, UR6, URZ ;  /* 0x0000000605057299 */ /* 0x000fc800080006ff */
[----:B-1----:R-:W-:-:S04]  /*3f70*/  LOP3.LUT R0, R0, UR8, RZ, 0xc0, !PT ;  /* 0x0000000800007c12 */ /* 0x002fc8000f8ec0ff */
[----:B------:R-:W-:-:S13]  /*3f80*/  ISETP.NE.AND P0, PT, R0, UR8, PT ;  /* 0x0000000800007c0c */ /* 0x000fda000bf05270 */
[----:B------:R-:W-:Y:S05]  /*3f90*/  @P0 BRA `(.L_x_78) ;  /* 0x0000000000580947 */ /* 0x000fea0003800000 */
[----:B------:R-:W1:Y:S02]  /*3fa0*/  LDS R0, [UR4+0x18] ;  /* 0x00001804ff007984 */ /* 0x000e640008000800 */
[----:B-1----:R-:W-:-:S04]  /*3fb0*/  LOP3.LUT R0, R0, UR5, RZ, 0xc0, !PT ;  /* 0x0000000500007c12 */ /* 0x002fc8000f8ec0ff */
[----:B------:R-:W-:-:S13]  /*3fc0*/  ISETP.NE.AND P0, PT, R0, UR5, PT ;  /* 0x0000000500007c0c */ /* 0x000fda000bf05270 */
[----:B------:R-:W-:Y:S05]  /*3fd0*/  @P0 BRA `(.L_x_79) ;  /* 0x00000000003c0947 */ /* 0x000fea0003800000 */
[----:B------:R-:W1:Y:S01]  /*3fe0*/  S2R R2, SR_LANEID ;  /* 0x0000000000027919 */ /* 0x000e620000000000 */
[----:B------:R-:W-:Y:S01]  /*3ff0*/  ULOP3.LUT UR8, URZ, UR8, URZ, 0x33, !UPT ;  /* 0x00000008ff087292 */ /* 0x000fe2000f8e33ff */
[----:B------:R-:W-:Y:S01]  /*4000*/  LOP3.LUT R4, RZ, UR5, RZ, 0x33, !PT ;  /* 0x00000005ff047c12 */ /* 0x000fe2000f8e33ff */
[----:B------:R-:W-:Y:S02]  /*4010*/  VOTEU.ANY UR7, UPT, PT ;  /* 0x0000000000077886 */ /* 0x000fe400038e0100 */
[----:B------:R-:W-:Y:S01]  /*4020*/  UFLO.U32 UR7, UR7 ;  /* 0x00000007000772bd */ /* 0x000fe200080e0000 */
[----:B------:R-:W2:Y:S01]  /*4030*/  REDUX UR5, R4 ;  /* 0x00000000040573c4 */ /* 0x000ea20000000000 */
[----:B------:R-:W-:-:S06]  /*4040*/  IMAD.U32 R0, RZ, RZ, UR8 ;  /* 0x00000008ff007e24 */ /* 0x000fcc000f8e00ff */
[----:B------:R3:W-:Y:S01]  /*4050*/  UTCATOMSWS.AND URZ, UR8 ;  /* 0x0000000800ff79e3 */ /* 0x0007e20008000000 */
[----:B------:R-:W4:Y:S01]  /*4060*/  REDUX UR6, R0 ;  /* 0x00000000000673c4 */ /* 0x000f220000000000 */
[----:B-1----:R-:W-:Y:S01]  /*4070*/  ISETP.EQ.U32.AND P0, PT, R2, UR7, PT ;  /* 0x0000000702007c0c */ /* 0x002fe2000bf02070 */
[----:B--2---:R-:W-:Y:S01]  /*4080*/  IMAD.U32 R2, RZ, RZ, UR5 ;  /* 0x00000005ff027e24 */ /* 0x004fe2000f8e00ff */
[----:B----4-:R-:W-:-:S11]  /*4090*/  MOV R3, UR6 ;  /* 0x0000000600037c02 */ /* 0x010fd60008000f00 */
[----:B------:R3:W-:Y:S04]  /*40a0*/  @P0 ATOMS.AND RZ, [UR4+0x14], R3 ;  /* 0x00001403ffff098c */ /* 0x0007e8000a800004 */
[----:B------:R3:W-:Y:S01]  /*40b0*/  @P0 ATOMS.AND RZ, [UR4+0x18], R2 ;  /* 0x00001802ffff098c */ /* 0x0007e2000a800004 */
[----:B------:R-:W-:Y:S05]  /*40c0*/  BRA `(.L_x_80) ;  /* 0x0000000000147947 */ /* 0x000fea0003800000 */
.L_x_79:
[----:B------:R-:W-:Y:S02]  /*40d0*/  MOV R2, 0x40f0 ;  /* 0x000040f000027802 */ /* 0x000fe40000000f00 */
[----:B----45:R-:W-:Y:S05]  /*40e0*/  CALL.REL.NOINC `($__internal_0_$__cuda_sm10x_tcgen05_guardrail_trap_col_being_dealloced_not_returned_by_alloc) ;  /* 0x0000003c007c7944 */ /* 0x030fea0003c00000 */
[----:B------:R-:W-:Y:S05]  /*40f0*/  BRA `(.L_x_80) ;  /* 0x0000000000087947 */ /* 0x000fea0003800000 */
.L_x_78:
[----:B------:R-:W-:Y:S02]  /*4100*/  MOV R2, 0x4120 ;  /* 0x0000412000027802 */ /* 0x000fe40000000f00 */
[----:B----45:R-:W-:Y:S05]  /*4110*/  CALL.REL.NOINC `($__internal_2_$__cuda_sm10x_tcgen05_guardrail_trap_unallocated_columns_being_dealloced) ;  /* 0x0000003c00887944 */ /* 0x030fea0003c00000 */
.L_x_80:
[----:B------:R-:W-:Y:S01]  /*4120*/  NOP ;  /* 0x0000000000007918 */ /* 0x000fe20000000000 */
[----:B---3--:R-:W-:Y:S05]  /*4130*/  EXIT ;  /* 0x000000000000794d */ /* 0x008fea0003800000 */
.L_x_62:
[----:B------:R-:W-:-:S09]  /*4140*/  UISETP.NE.OR UP2, UPT, UR8, 0x3, !UP2 ;  /* 0x000000030800788c */ /* 0x000fd2000d745670 */
[----:B------:R-:W-:Y:S05]  /*4150*/  BRA.U UP2, `(.L_x_81) ;  /* 0x0000000902c87547 */ /* 0x000fea000b800000 */
[----:B------:R-:W1:Y:S01]  /*4160*/  LDCU.64 UR6, c[0x0][0x888] ;  /* 0x00011100ff0677ac */ /* 0x000e620008000a00 */
[----:B------:R-:W2:Y:S01]  /*4170*/  LDC R0, c[0x0][0xb30] ;  /* 0x0002cc00ff007b82 */ /* 0x000ea20000000800 */
[----:B------:R-:W-:Y:S01]  /*4180*/  IMAD.MOV.U32 R30, RZ, RZ, 0x1 ;  /* 0x00000001ff1e7424 */ /* 0x000fe200078e00ff */
[----:B------:R-:W-:Y:S01]  /*4190*/  CS2R R28, SRZ ;  /* 0x00000000001c7805 */ /* 0x000fe2000001ff00 */
[----:B------:R-:W4:Y:S01]  /*41a0*/  LDCU.64 UR4, c[0x0][0x890] ;  /* 0x00011200ff0477ac */ /* 0x000f220008000a00 */
[----:B------:R-:W-:Y:S01]  /*41b0*/  IMAD.MOV.U32 R25, RZ, RZ, 0x2000 ;  /* 0x00002000ff197424 */ /* 0x000fe200078e00ff */
[----:B------:R-:W-:-:S03]  /*41c0*/  UMOV UR8, 0x400 ;  /* 0x0000040000087882 */ /* 0x000fc60000000000 */
[----:B------:R-:W3:Y:S01]  /*41d0*/  LDC R19, c[0x0][0x370] ;  /* 0x0000dc00ff137b82 */ /* 0x000ee20000000800 */
[----:B------:R-:W-:-:S07]  /*41e0*/  UPLOP3.LUT UP1, UPT, UPT, UPT, UPT, 0x40, 0x4 ;  /* 0x000000000004789c */ /* 0x000fce0003f2e870 */
[----:B------:R-:W3:Y:S01]  /*41f0*/  LDC R2, c[0x0][0xb0c] ;  /* 0x0002c300ff027b82 */ /* 0x000ee20000000800 */
[----:B-1----:R-:W-:Y:S02]  /*4200*/  UISETP.NE.U32.AND UP2, UPT, UR6, URZ, UPT ;  /* 0x000000ff0600728c */ /* 0x002fe4000bf45070 */
[----:B------:R-:W-:Y:S02]  /*4210*/  ULEA UR6, UR37, UR8, 0x18 ;  /* 0x0000000825067291 */ /* 0x000fe4000f8ec0ff */
[----:B------:R-:W-:Y:S02]  /*4220*/  UISETP.NE.AND.EX UP2, UPT, UR7, URZ, UPT, UP2 ;  /* 0x000000ff0700728c */ /* 0x000fe4000bf45320 */
[----:B------:R-:W-:Y:S01]  /*4230*/  UIADD3 UR7, UPT, UPT, UR6, 0x110, URZ ;  /* 0x0000011006077890 */ /* 0x000fe2000fffe0ff */
[----:B------:R-:W1:Y:S01]  /*4240*/  LDC R18, c[0x0][0xb20] ;  /* 0x0002c800ff127b82 */ /* 0x000e620000000800 */
[----:B----4-:R-:W-:Y:S01]  /*4250*/  UISETP.NE.U32.AND UP3, UPT, UR4, URZ, UPT ;  /* 0x000000ff0400728c */ /* 0x010fe2000bf65070 */
[----:B--2---:R-:W-:Y:S01]  /*4260*/  ISETP.NE.AND P1, PT, R0, 0x1, PT ;  /* 0x000000010000780c */ /* 0x004fe20003f25270 */
[----:B------:R-:W-:-:S02]  /*4270*/  UPRMT UR37, UR37, 0x654, UR7 ;  /* 0x0000065425257896 */ /* 0x000fc40008000007 */
[----:B------:R-:W-:-:S03]  /*4280*/  UISETP.NE.AND.EX UP3, UPT, UR5, URZ, UPT, UP3 ;  /* 0x000000ff0500728c */ /* 0x000fc6000bf65330 */
[----:B------:R-:W2:Y:S08]  /*4290*/  LDC.64 R32, c[0x0][0x348] ;  /* 0x0000d200ff207b82 */ /* 0x000eb00000000a00 */
[----:B------:R-:W4:Y:S08]  /*42a0*/  LDC.64 R16, c[0x0][0xb10] ;  /* 0x0002c400ff107b82 */ /* 0x000f300000000a00 */
[----:B------:R-:W1:Y:S08]  /*42b0*/  LDC.64 R6, c[0x0][0xb18] ;  /* 0x0002c600ff067b82 */ /* 0x000e700000000a00 */
[----:B------:R-:W1:Y:S08]  /*42c0*/  LDC.64 R4, c[0x0][0xb28] ;  /* 0x0002ca00ff047b82 */ /* 0x000e700000000a00 */
[----:B---3--:R-:W1:Y:S02]  /*42d0*/  LDC R24, c[0x0][0x374] ;  /* 0x0000dd00ff187b82 */ /* 0x008e640000000800 */
.L_x_89:
[C---:B------:R-:W-:Y:S02]  /*42e0*/  LEA R0, R29.reuse, UR6, 0x3 ;  /* 0x000000061d007c11 */ /* 0x040fe4000f8e18ff */
[----:B------:R-:W-:Y:S02]  /*42f0*/  SHF.L.U32 R3, R28, 0x1f, RZ ;  /* 0x0000001f1c037819 */ /* 0x000fe400000006ff */
[----:B------:R-:W-:Y:S02]  /*4300*/  LEA R20, R29, UR6, 0x4 ;  /* 0x000000061d147c11 */ /* 0x000fe4000f8e20ff */
[----:B---3--:R-:W3:Y:S02]  /*4310*/  SYNCS.PHASECHK.TRANS64.TRYWAIT P0, [R0+URZ+0x130], R3 ;  /* 0x00013003000075a7 */ /* 0x008ee400080011ff */
[----:B---3--:R-:W-:Y:S05]  /*4320*/  @!P0 BRA `(.L_x_82) ;  /* 0x0000003800688947 */ /* 0x008fea0003800000 */
.L_x_162:
[----:B------:R-:W-:Y:S01]  /*4330*/  ISETP.GE.AND P0, PT, R72, 0x1, PT ;  /* 0x000000014800780c */ /* 0x000fe20003f06270 */
[----:B------:R-:W1:Y:S01]  /*4340*/  LDS.128 R20, [R20+0x1c0] ;  /* 0x0001c00014147984 */ /* 0x000e620000000c00 */
[----:B------:R-:W-:Y:S01]  /*4350*/  ISETP.NE.U32.AND P4, PT, RZ, UR4, PT ;  /* 0x00000004ff007c0c */ /* 0x000fe2000bf85070 */
[----:B---3--:R-:W-:Y:S01]  /*4360*/  VIADD R0, R0, 0x140 ;  /* 0x0000014000007836 */ /* 0x008fe20000000000 */
[----:B------:R-:W-:Y:S02]  /*4370*/  SHF.L.U32 R26, R30, 0x1f, RZ ;  /* 0x0000001f1e1a7819 */ /* 0x000fe400000006ff */
[----:B------:R-:W-:Y:S02]  /*4380*/  ISETP.NE.AND.EX P4, PT, RZ, UR5, PT, P4 ;  /* 0x00000005ff007c0c */ /* 0x000fe4000bf85340 */
[----:B------:R-:W-:Y:S01]  /*4390*/  PRMT R0, RZ, 0x654, R0 ;  /* 0x00000654ff007816 */ /* 0x000fe20000000000 */
[----:B------:R-:W-:Y:S01]  /*43a0*/  @!PT LDS RZ, [RZ] ;  /* 0x00000000fffff984 */ /* 0x000fe20000000800 */
[----:B------:R-:W-:Y:S01]  /*43b0*/  @!PT LDS RZ, [RZ] ;  /* 0x00000000fffff984 */ /* 0x000fe20000000800 */
[----:B------:R-:W-:Y:S01]  /*43c0*/  @!PT LDS RZ, [RZ] ;  /* 0x00000000fffff984 */ /* 0x000fe20000000800 */
[----:B------:R-:W-:Y:S01]  /*43d0*/  @!PT LDS RZ, [RZ] ;  /* 0x00000000fffff984 */ /* 0x000fe20000000800 */
[----:B------:R3:W-:Y:S06]  /*43e0*/  MEMBAR.ALL.CTA ;  /* 0x0000000000007992 */ /* 0x0007ec0000008000 */
[----:B---3--:R-:W3:Y:S02]  /*43f0*/  FENCE.VIEW.ASYNC.S ;  /* 0x00000000000073c6 */ /* 0x008ee40000000000 */
[----:B---3--:R3:W-:Y:S01]  /*4400*/  SYNCS.ARRIVE.TRANS64.RED.A1T0 RZ, [R0+URZ], RZ ;  /* 0x000000ff00ff79a7 */ /* 0x0087e200081004ff */
[----:B-1----:R-:W-:Y:S11]  /*4410*/  LOP3.LUT P3, RZ, R22, 0x1, RZ, 0xc0, !PT ;  /* 0x0000000116ff7812 */ /* 0x002ff6000786c0ff */
[----:B------:R-:W-:Y:S02]  /*4420*/  @!UPT UIADD3 URZ, UPT, UPT, URZ, URZ, URZ ;  /* 0x000000fffffff290 */ /* 0x000fe4000fffe0ff */
[----:B------:R-:W-:Y:S02]  /*4430*/  @P3 MOV R13, R20 ;  /* 0x00000014000d3202 */ /* 0x000fe40000000f00 */
[----:B------:R-:W-:Y:S01]  /*4440*/  @P3 LOP3.LUT R8, R21, 0xffff, RZ, 0xc0, !PT ;  /* 0x0000ffff15083812 */ /* 0x000fe200078ec0ff */
[----:B---3--:R-:W-:Y:S06]  /*4450*/  @!P0 BRA `(.L_x_83) ;  /* 0x0000000000a48947 */ /* 0x008fec0003800000 */
[----:B------:R-:W-:Y:S01]  /*4460*/  IMAD.HI.U32 R31, R24, R7, RZ ;  /* 0x00000007181f7227 */ /* 0x000fe200078e00ff */
[----:B------:R-:W-:Y:S02]  /*4470*/  ISETP.NE.AND P0, PT, R6, 0x1, PT ;  /* 0x000000010600780c */ /* 0x000fe40003f05270 */
[----:B------:R-:W-:Y:S01]  /*4480*/  ISETP.NE.AND P2, PT, R72, 0x1, PT ;  /* 0x000000014800780c */ /* 0x000fe20003f45270 */
[----:B----4-:R-:W-:Y:S01]  /*4490*/  IMAD.HI.U32 R34, R19, R16, RZ ;  /* 0x0000001013227227 */ /* 0x010fe200078e00ff */
[----:B------:R-:W-:Y:S02]  /*44a0*/  SHF.R.U32.HI R31, RZ, R18, R31 ;  /* 0x00000012ff1f7219 */ /* 0x000fe4000001161f */
[----:B------:R-:W-:Y:S01]  /*44b0*/  ISETP.NE.AND P5, PT, R2, 0x1, PT ;  /* 0x000000010200780c */ /* 0x000fe20003fa5270 */
[----:B------:R-:W-:Y:S01]  /*44c0*/  IMAD.HI.U32 R36, R13, R16, RZ ;  /* 0x000000100d247227 */ /* 0x000fe200078e00ff */
[----:B------:R-:W-:Y:S02]  /*44d0*/  SHF.R.U32.HI R34, RZ, R17, R34 ;  /* 0x00000011ff227219 */ /* 0x000fe40000011622 */
[----:B------:R-:W-:Y:S01]  /*44e0*/  SEL R3, R24, R31, !P0 ;  /* 0x0000001f18037207 */ /* 0x000fe20004000000 */
[C---:B------:R-:W-:Y:S01]  /*44f0*/  IMAD.HI.U32 R31, R8.reuse, R7, RZ ;  /* 0x00000007081f7227 */ /* 0x040fe200078e00ff */
[----:B------:R-:W-:Y:S02]  /*4500*/  SEL R11, R19, R34, !P5 ;  /* 0x00000022130b7207 */ /* 0x000fe40006800000 */
[----:B------:R-:W-:Y:S01]  /*4510*/  SHF.R.U32.HI R36, RZ, R17, R36 ;  /* 0x00000011ff247219 */ /* 0x000fe20000011624 */
[----:B------:R-:W-:Y:S01]  /*4520*/  IMAD.HI.U32 R38, R3, R4, RZ ;  /* 0x0000000403267227 */ /* 0x000fe200078e00ff */
[----:B------:R-:W-:Y:S03]  /*4530*/  SHF.R.U32.HI R31, RZ, R18, R31 ;  /* 0x00000012ff1f7219 */ /* 0x000fe6000001161f */
[----:B------:R-:W-:Y:S01]  /*4540*/  IMAD.HI.U32 R34, R11, R4, RZ ;  /* 0x000000040b227227 */ /* 0x000fe200078e00ff */
[----:B------:R-:W-:Y:S02]  /*4550*/  @P2 SHF.R.U32.HI R3, RZ, R5, R38 ;  /* 0x00000005ff032219 */ /* 0x000fe40000011626 */
[----:B------:R-:W-:Y:S02]  /*4560*/  SEL R9, R8, R31, !P0 ;  /* 0x0000001f08097207 */ /* 0x000fe40004000000 */
[----:B------:R-:W-:Y:S01]  /*4570*/  @P2 SHF.R.U32.HI R11, RZ, R5, R34 ;  /* 0x00000005ff0b2219 */ /* 0x000fe20000011622 */
[C---:B------:R-:W-:Y:S01]  /*4580*/  IMAD R10, R72.reuse, R3, RZ ;  /* 0x00000003480a7224 */ /* 0x040fe200078e02ff */
[----:B------:R-:W-:Y:S01]  /*4590*/  SEL R3, R13, R36, !P5 ;  /* 0x000000240d037207 */ /* 0x000fe20006800000 */
[C---:B------:R-:W-:Y:S03]  /*45a0*/  IMAD.HI.U32 R14, R9.reuse, R4, RZ ;  /* 0x00000004090e7227 */ /* 0x040fe600078e00ff */
[----:B------:R-:W-:Y:S01]  /*45b0*/  ISETP.GE.AND P0, PT, R9, R10, PT ;  /* 0x0000000a0900720c */ /* 0x000fe20003f06270 */
[C---:B------:R-:W-:Y:S01]  /*45c0*/  IMAD R12, R72.reuse, R11, RZ ;  /* 0x0000000b480c7224 */ /* 0x040fe200078e02ff */
[-C--:B------:R-:W-:Y:S04]  /*45d0*/  SHF.R.U32.HI R14, RZ, R5.reuse, R14 ;  /* 0x00000005ff0e7219 */ /* 0x080fe8000001160e */
[----:B------:R-:W-:Y:S02]  /*45e0*/  ISETP.GE.OR P0, PT, R3, R12, P0 ;  /* 0x0000000c0300720c */ /* 0x000fe40000706670 */
[----:B------:R-:W-:Y:S05]  /*45f0*/  SEL R15, R9, R14, !P2 ;  /* 0x0000000e090f7207 */ /* 0x000fea0005000000 */
[----:B------:R-:W-:Y:S04]  /*4600*/  IMAD.MOV R14, RZ, RZ, -R15 ;  /* 0x000000ffff0e7224 */ /* 0x000fe800078e0a0f */
[----:B------:R-:W-:Y:S02]  /*4610*/  IMAD R14, R72, R14, R9 ;  /* 0x0000000e480e7224 */ /* 0x000fe400078e0209 */
[C---:B------:R-:W-:Y:S05]  /*4620*/  @!P0 IMAD.HI.U32 R10, R3.reuse, R4, RZ ;  /* 0x00000004030a8227 */ /* 0x040fea00078e00ff */
[----:B------:R-:W-:Y:S04]  /*4630*/  @!P0 SHF.R.U32.HI R10, RZ, R5, R10 ;  /* 0x00000005ff0a8219 */ /* 0x000fe8000001160a */
[----:B------:R-:W-:Y:S01]  /*4640*/  @!P0 SEL R0, R3, R10, !P2 ;  /* 0x0000000a03008207 */ /* 0x000fe20005000000 */
[----:B------:R-:W-:Y:S03]  /*4650*/  IMAD.MOV R10, RZ, RZ, -R3 ;  /* 0x000000ffff0a7224 */ /* 0x000fe600078e0a03 */
[----:B------:R-:W-:Y:S01]  /*4660*/  @!P0 IADD3 R15, PT, PT, R15, -R0, RZ ;  /* 0x800000000f0f8210 */ /* 0x000fe20007ffe0ff */
[----:B------:R-:W-:Y:S01]  /*4670*/  @!P0 IMAD R0, R11, R14, R0 ;  /* 0x0000000e0b008224 */ /* 0x000fe200078e0200 */
[----:B------:R-:W-:Y:S01]  /*4680*/  IADD3 R11, PT, PT, -R9, RZ, RZ ;  /* 0x000000ff090b7210 */ /* 0x000fe20007ffe1ff */
[----:B------:R-:W-:Y:S02]  /*4690*/  IMAD R13, R2, R10, R13 ;  /* 0x0000000a020d7224 */ /* 0x000fe400078e020d */
[----:B------:R-:W-:Y:S02]  /*46a0*/  @!P0 IMAD R9, R15, R72, R3 ;  /* 0x000000480f098224 */ /* 0x000fe400078e0203 */
[----:B------:R-:W-:Y:S02]  /*46b0*/  @!P0 IMAD.MOV.U32 R3, RZ, RZ, R0 ;  /* 0x000000ffff038224 */ /* 0x000fe400078e0000 */
[----:B------:R-:W-:Y:S02]  /*46c0*/  IMAD R8, R6, R11, R8 ;  /* 0x0000000b06087224 */ /* 0x000fe400078e0208 */
[----:B------:R-:W-:Y:S02]  /*46d0*/  IMAD R13, R3, R2, R13 ;  /* 0x00000002030d7224 */ /* 0x000fe400078e020d */
[----:B------:R-:W-:Y:S02]  /*46e0*/  IMAD R8, R9, R6, R8 ;  /* 0x0000000609087224 */ /* 0x000fe400078e0208 */
.L_x_83:
[----:B------:R-:W-:Y:S05]  /*46f0*/  BRA.U UP1, `(.L_x_84) ;  /* 0x0000000101107547 */ /* 0x000fea000b800000 */
[----:B------:R-:W-:Y:S04]  /*4700*/  MOV R0, UR13 ;  /* 0x0000000d00007c02 */ /* 0x000fe80008000f00 */
[----:B------:R-:W-:Y:S04]  /*4710*/  SHF.L.U32 R3, R0, 0x1f, RZ ;  /* 0x0000001f00037819 */ /* 0x000fe800000006ff */
[----:B------:R-:W1:Y:S02]  /*4720*/  SYNCS.PHASECHK.TRANS64.TRYWAIT P0, [UR6+0x128], R3 ;  /* 0x00012803ff0075a7 */ /* 0x000e640008001106 */
[----:B-1----:R-:W-:Y:S05]  /*4730*/  @!P0 BRA `(.L_x_85) ;  /* 0x0000003400788947 */ /* 0x002fea0003800000 */
.L_x_84:
[----:B------:R-:W-:Y:S05]  /*4740*/  BRA.U !UP3, `(.L_x_86) ;  /* 0x000000010b347547 */ /* 0x000fea000b800000 */
[----:B------:R-:W-:Y:S01]  /*4750*/  UPLOP3.LUT UP0, UPT, UPT, UPT, UP2, 0x80, 0x8 ;  /* 0x000000000008789c */ /* 0x000fe20003f0f020 */
[----:B-1----:R-:W-:Y:S02]  /*4760*/  HFMA2 R0, -RZ, RZ, 0, 5.9604644775390625e-08 ;  /* 0x00000001ff007431 */ /* 0x002fe400000001ff */
[----:B------:R-:W-:Y:S03]  /*4770*/  IMAD.MOV.U32 R164, RZ, RZ, 0x1 ;  /* 0x00000001ffa47424 */ /* 0x000fe600078e00ff */
[----:B------:R-:W-:Y:S05]  /*4780*/  PLOP3.LUT P0, PT, PT, PT, UP0, 0x80, 0x8 ;  /* 0x000000000008781c */ /* 0x000fea0003f0f008 */
[----:B------:R-:W1:Y:S01]  /*4790*/  @UP0 LDCU.64 UR8, c[0x0][0x888] ;  /* 0x00011100ff0807ac */ /* 0x000e620008000a00 */
[----:B------:R-:W-:Y:S07]  /*47a0*/  @UP0 UIMAD UR7, UR36, UR4, URZ ;  /* 0x00000004240702a4 */ /* 0x000fee000f8e02ff */
[----:B------:R-:W-:Y:S01]  /*47b0*/  @!P0 PRMT R164, R0, 0x7610, R164 ;  /* 0x0000761000a48816 */ /* 0x000fe200000000a4 */
[----:B-1----:R-:W-:Y:S03]  /*47c0*/  @UP0 UIMAD.WIDE UR8, UR7, 0x4, UR8 ;  /* 0x00000004070808a5 */ /* 0x002fe6000f8e0208 */
[----:B------:R-:W1:Y:S03]  /*47d0*/  @!UP0 LDCU UR7, c[0x0][0x880] ;  /* 0x00011000ff0787ac */ /* 0x000e660008000800 */
[----:B------:R-:W-:Y:S01]  /*47e0*/  IMAD.U32 R10, RZ, RZ, UR8 ;  /* 0x00000008ff0a7e24 */ /* 0x000fe2000f8e00ff */
[----:B------:R-:W-:Y:S05]  /*47f0*/  MOV R11, UR9 ;  /* 0x00000009000b7c02 */ /* 0x000fea0008000f00 */
[----:B-----5:R3:W5:Y:S02]  /*4800*/  @P0 LDG.E R81, desc[UR40][R10.64] ;  /* 0x000000280a510981 */ /* 0x020764000c1e1900 */
[----:B-1-3--:R-:W-:Y:S07]  /*4810*/  @!P0 IMAD.U32 R81, RZ, RZ, UR7 ;  /* 0x00000007ff518e24 */ /* 0x00afee000f8e00ff */
.L_x_86:
[----:B-----5:R-:W-:Y:S01]  /*4820*/  @!P4 FSETP.EQ.AND P5, PT, R81, RZ, PT ;  /* 0x000000ff5100c20b */ /* 0x020fe20003fa2000 */
[----:B------:R-:W-:Y:S01]  /*4830*/  @!UPT UIADD3 URZ, UPT, UPT, URZ, URZ, URZ ;  /* 0x000000fffffff290 */ /* 0x000fe2000fffe0ff */
[----:B------:R-:W-:Y:S11]  /*4840*/  @!P4 BRA `(.L_x_87) ;  /* 0x000000000014c947 */ /* 0x000ff60003800000 */
[----:B------:R-:W-:Y:S02]  /*4850*/  LOP3.LUT P0, RZ, R164, 0xff, RZ, 0xc0, !PT ;  /* 0x000000ffa4ff7812 */ /* 0x000fe4000780c0ff */
[----:B------:R-:W-:Y:S04]  /*4860*/  PLOP3.LUT P5, PT, PT, PT, UP0, 0x80, 0x8 ;  /* 0x000000000008781c */ /* 0x000fe80003faf008 */
[----:B------:R-:W-:Y:S07]  /*4870*/  PLOP3.LUT P5, PT, P5, PT, PT, 0x8, 0x80 ;  /* 0x000000000080781c */ /* 0x000fee0002fae170 */
[----:B------:R-:W-:Y:S11]  /*4880*/  @P0 FSETP.EQ.AND P5, PT, R81, RZ, PT ;  /* 0x000000ff5100020b */ /* 0x000ff60003fa2000 */
[----:B------:R-:W-:Y:S02]  /*4890*/  @!UPT UIADD3 URZ, UPT, UPT, URZ, URZ, URZ ;  /* 0x000000fffffff290 */ /* 0x000fe4000fffe0ff */
.L_x_87:
[----:B------:R-:W3:Y:S01]  /*48a0*/  SYNCS.PHASECHK.TRANS64.TRYWAIT P4, [UR6+0x118], R26 ;  /* 0x0001181aff0075a7 */ /* 0x000ee20008081106 */
[----:B------:R-:W-:Y:S01]  /*48b0*/  @P3 SHF.R.U32.HI R27, RZ, 0x10, R21 ;  /* 0x00000010ff1b3819 */ /* 0x000fe20000011615 */
[----:B------:R-:W-:Y:S01]  /*48c0*/  VIADD R29, R29, 0x1 ;  /* 0x000000011d1d7836 */ /* 0x000fe20000000000 */
[----:B------:R-:W5:Y:S08]  /*48d0*/  LDC.64 R14, c[0x0][0xb10] ;  /* 0x0002c400ff0e7b82 */ /* 0x000f700000000a00 */
[----:B------:R-:W2:Y:S08]  /*48e0*/  LDC.64 R10, c[0x0][0xb18] ;  /* 0x0002c600ff0a7b82 */ /* 0x000eb00000000a00 */
[----:B-1----:R-:W1:Y:S08]  /*48f0*/  @!P1 LDC R0, c[0x0][0xb20] ;  /* 0x0002c800ff009b82 */ /* 0x002e700000000800 */
[----:B------:R-:W4:Y:S01]  /*4900*/  @!P1 LDC R3, c[0x0][0xb0c] ;  /* 0x0002c300ff039b82 */ /* 0x000f220000000800 */
[----:B-----5:R-:W-:Y:S05]  /*4910*/  @!P1 IMAD.HI.U32 R14, R13, R14, RZ ;  /* 0x0000000e0d0e9227 */ /* 0x020fea00078e00ff */
[----:B------:R-:W-:Y:S01]  /*4920*/  @!P1 SHF.R.U32.HI R14, RZ, R15, R14 ;  /* 0x0000000fff0e9219 */ /* 0x000fe2000001160e */
[----:B--2---:R-:W-:Y:S01]  /*4930*/  @!P1 IMAD.HI.U32 R11, R8, R11, RZ ;  /* 0x0000000b080b9227 */ /* 0x004fe200078e00ff */
[----:B------:R-:W-:Y:S04]  /*4940*/  @!P1 ISETP.NE.AND P0, PT, R10, 0x1, PT ;  /* 0x000000010a00980c */ /* 0x000fe80003f05270 */
[----:B-1----:R-:W-:Y:S02]  /*4950*/  @!P1 SHF.R.U32.HI R9, RZ, R0, R11 ;  /* 0x00000000ff099219 */ /* 0x002fe4000001160b */
[----:B----4-:R-:W-:Y:S02]  /*4960*/  @!P1 ISETP.NE.AND P2, PT, R3, 0x1, PT ;  /* 0x000000010300980c */ /* 0x010fe40003f45270 */
[----:B------:R-:W-:Y:S02]  /*4970*/  @!P1 SEL R9, R8, R9, !P0 ;  /* 0x0000000908099207 */ /* 0x000fe40004000000 */
[----:B------:R-:W-:Y:S02]  /*4980*/  ELECT P0, URZ, PT ;  /* 0x0000000000ff782f */ /* 0x000fe40003800000 */
[----:B------:R-:W-:Y:S05]  /*4990*/  @!P1 SEL R14, R13, R14, !P2 ;  /* 0x0000000e0d0e9207 */ /* 0x000fea0005000000 */
[----:B------:R-:W-:Y:S02]  /*49a0*/  @!P1 IMAD.IADD R0, R9, 0x1, -R14 ;  /* 0x0000000109009824 */ /* 0x000fe400078e0a0e */
[----:B------:R-:W-:Y:S02]  /*49b0*/  @!P1 IMAD.IADD R9, R14, 0x1, -R9 ;  /* 0x000000010e099824 */ /* 0x000fe400078e0a09 */
[----:B------:R-:W-:Y:S02]  /*49c0*/  @!P1 IMAD R13, R0, R3, R13 ;  /* 0x00000003000d9224 */ /* 0x000fe400078e020d */
[----:B------:R-:W-:Y:S01]  /*49d0*/  @!P1 IMAD R8, R9, R10, R8 ;  /* 0x0000000a09089224 */ /* 0x000fe200078e0208 */
[----:B---3--:R-:W-:Y:S06]  /*49e0*/  @!P4 BRA `(.L_x_88) ;  /* 0x0000003000e4c947 */ /* 0x008fec0003800000 */
.L_x_165:
[----:B------:R-:W-:Y:S01]  /*49f0*/  PLOP3.LUT P5, PT, P5, P0, PT, 0xf2, 0x2f ;  /* 0x00000000002f781c */ /* 0x000fe20002fa1e72 */
[----:B------:R-:W-:Y:S01]  /*4a00*/  UMOV UR14, 0x0 ;  /* 0x00000000000e7882 */ /* 0x000fe20000000000 */
[----:B------:R-:W-:Y:S01]  /*4a10*/  LOP3.LUT R30, R30, 0x1, RZ, 0x3c, !PT ;  /* 0x000000011e1e7812 */ /* 0x000fe200078e3cff */
[----:B------:R-:W-:Y:S01]  /*4a20*/  UMOV UR15, 0x10000000 ;  /* 0x10000000000f7882 */ /* 0x000fe20000000000 */
[----:B------:R-:W-:Y:S01]  /*4a30*/  UMOV UR12, UR36 ;  /* 0x00000024000c7c82 */ /* 0x000fe20008000000 */
[----:B------:R-:W-:Y:S08]  /*4a40*/  @P3 R2UR UR36, R27 ;  /* 0x000000001b2432ca */ /* 0x000ff000000e0000 */
[----:B-1----:R-:W-:Y:S01]  /*4a50*/  @!P5 IADD3 R3, P0, PT, R32, 0x580, RZ ;  /* 0x000005802003d810 */ /* 0x002fe20007f1e0ff */
[----:B------:R-:W-:Y:S01]  /*4a60*/  @!P5 IMAD.SHL.U32 R155, R155, 0x40, RZ ;  /* 0x000000409b9bd824 */ /* 0x000fe200078e00ff */
[----:B------:R-:W-:Y:S01]  /*4a70*/  VOTEU.ALL UP1, P5 ;  /* 0x0000000000ff7886 */ /* 0x000fe20002820000 */
[----:B------:R-:W-:Y:S01]  /*4a80*/  @!P5 IMAD.SHL.U32 R165, R165, 0x80, RZ ;  /* 0x00000080a5a5d824 */ /* 0x000fe200078e00ff */
[----:B------:R-:W-:Y:S01]  /*4a90*/  @!P5 R2UR UR8, R3 ;  /* 0x000000000308d2ca */ /* 0x000fe200000e0000 */
[----:B------:R-:W-:Y:S01]  /*4aa0*/  @!P5 IMAD.X R0, RZ, RZ, R33, P0 ;  /* 0x000000ffff00d224 */ /* 0x000fe200000e0621 */
[----:B------:R-:W-:Y:S01]  /*4ab0*/  @!P5 R2UR UR10, R155 ;  /* 0x000000009b0ad2ca */ /* 0x000fe200000e0000 */
[----:B------:R-:W-:Y:S01]  /*4ac0*/  @!UP1 UIADD3 UR9, UPT, UPT, UR6, 0x110, URZ ;  /* 0x0000011006099890 */ /* 0x000fe2000fffe0ff */
[----:B------:R-:W-:Y:S01]  /*4ad0*/  @!P5 R2UR UR11, R165 ;  /* 0x00000000a50bd2ca */ /* 0x000fe200000e0000 */
[----:B------:R-:W-:Y:S01]  /*4ae0*/  IMAD.IADD R155, R8, 0x1, R143 ;  /* 0x00000001089b7824 */ /* 0x000fe200078e028f */
[----:B------:R-:W-:Y:S01]  /*4af0*/  @!P5 R2UR UR7, R0 ;  /* 0x000000000007d2ca */ /* 0x000fe200000e0000 */
[----:B------:R-:W-:Y:S01]  /*4b00*/  IMAD.IADD R165, R13, 0x1, R154 ;  /* 0x000000010da57824 */ /* 0x000fe200078e029a */
[C---:B------:R-:W-:Y:S04]  /*4b10*/  ISETP.NE.AND P0, PT, R29.reuse, 0x2, PT ;  /* 0x000000021d00780c */ /* 0x040fe80003f05270 */
[----:B------:R-:W-:Y:S01]  /*4b20*/  SEL R3, RZ, 0x1, P0 ;  /* 0x00000001ff037807 */ /* 0x000fe20000000000 */
[----:B------:R-:W-:Y:S01]  /*4b30*/  IMAD.U32 R10, RZ, RZ, UR8 ;  /* 0x00000008ff0a7e24 */ /* 0x000fe2000f8e00ff */
[----:B------:R-:W-:Y:S01]  /*4b40*/  @!UP1 UIADD3 UR8, UPT, UPT, UR6, 0x200, URZ ;  /* 0x0000020006089890 */ /* 0x000fe2000fffe0ff */
[----:B------:R-:W-:Y:S01]  /*4b50*/  SEL R29, R29, RZ, P0 ;  /* 0x000000ff1d1d7207 */ /* 0x000fe20000000000 */
[----:B------:R-:W-:Y:S01]  /*4b60*/  VOTEU.ALL UP1, P5 ;  /* 0x0000000000ff7886 */ /* 0x000fe20002820000 */
[----:B------:R-:W-:Y:S02]  /*4b70*/  LOP3.LUT R28, R28, R3, RZ, 0x3c, !PT ;  /* 0x000000031c1c7212 */ /* 0x000fe400078e3cff */
[----:B------:R-:W-:Y:S01]  /*4b80*/  IMAD.U32 R11, RZ, RZ, UR7 ;  /* 0x00000007ff0b7e24 */ /* 0x000fe2000f8e00ff */
[----:B------:R-:W-:Y:S04]  /*4b90*/  @!P5 R2UR UR16, R10 ;  /* 0x000000000a10d2ca */ /* 0x000fe800000e0000 */
[----:B------:R-:W-:Y:S11]  /*4ba0*/  @!P5 R2UR UR17, R11 ;  /* 0x000000000b11d2ca */ /* 0x000ff600000e0000 */
[----:B------:R-:W-:Y:S02]  /*4bb0*/  @!UPT UIADD3 URZ, UPT, UPT, URZ, URZ, URZ ;  /* 0x000000fffffff290 */ /* 0x000fe4000fffe0ff */
[----:B------:R3:W-:Y:S01]  /*4bc0*/  @!UP1 UTMALDG.3D [UR8], [UR16], desc[UR14] ;  /* 0x00000e08100095b4 */ /* 0x0007e20008011000 */
[----:B------:R3:W-:Y:S01]  /*4bd0*/  @!P5 SYNCS.ARRIVE.TRANS64.RED.A0TR RZ, [UR6+0x110], R25 ;  /* 0x00011019ffffd9a7 */ /* 0x0007e20008300406 */
[----:B------:R-:W-:Y:S01]  /*4be0*/  UPLOP3.LUT UP1, UPT, UPT, UPT, UPT, 0x80, 0x8 ;  /* 0x000000000008789c */ /* 0x000fe20003f2f070 */
[----:B------:R-:W-:Y:S01]  /*4bf0*/  SYNCS.ARRIVE.TRANS64.RED.A1T0 RZ, [UR37], RZ ;  /* 0x000000ffffff79a7 */ /* 0x000fe20008100425 */
[----:B------:R-:W-:Y:S09]  /*4c00*/  @P3 BRA `(.L_x_89) ;  /* 0xfffffff400b43947 */ /* 0x000ff2000383ffff */
[----:B------:R-:W-:Y:S07]  /*4c10*/  MOV R0, UR6 ;  /* 0x0000000600007c02 */ /* 0x000fee0008000f00 */
.L_x_90:
[----:B-1----:R-:W-:-:S04]  /*4c20*/  SHF.L.U32 R3, R30, 0x1f, RZ ;  /* 0x0000001f1e037819 */ /* 0x002fc800000006ff */
[----:B------:R1:W2:Y:S03]  /*4c30*/  SYNCS.PHASECHK.TRANS64.TRYWAIT P0, [R0+URZ+0x118], R3 ;  /* 0x00011803000075a7 */ /* 0x0002a600080011ff */
[----:B--2---:R-:W-:Y:S05]  /*4c40*/  @!P0 NANOSLEEP.SYNCS 0x989680 ;  /* 0x009896800000895d */ /* 0x004fea0003900000 */
[----:B------:R-:W2:Y:S02]  /*4c50*/  @!P0 SYNCS.PHASECHK.TRANS64 P0, [R0+URZ+0x118], R3 ;  /* 0x00011803000085a7 */ /* 0x000ea400080010ff */
[----:B--23--:R-:W-:Y:S05]  /*4c60*/  @P0 EXIT ;  /* 0x000000000000094d */ /* 0x00cfea0003800000 */
[----:B------:R-:W-:Y:S05]  /*4c70*/  BRA `(.L_x_90) ;  /* 0xfffffffc00e87947 */ /* 0x000fea000383ffff */
.L_x_81:
[----:B------:R-:W-:-:S06]  /*4c80*/  UISETP.GE.AND UP1, UPT, UR8, 0x4, UPT ;  /* 0x000000040800788c */ /* 0x000fcc000bf26270 */
[----:B------:R-:W-:-:S13]  /*4c90*/  PLOP3.LUT P0, PT, PT, PT, UP1, 0x80, 0x8 ;  /* 0x000000000008781c */ /* 0x000fda0003f0f018 */
[----:B------:R-:W-:Y:S05]  /*4ca0*/  @!P0 EXIT ;  /* 0x000000000000894d */ /* 0x000fea0003800000 */
[----:B------:R-:W-:Y:S01]  /*4cb0*/  BAR.SYNC.DEFER_BLOCKING 0x6, 0xa0 ;  /* 0x0182800000007b1d */ /* 0x000fe20000010000 */
[C---:B------:R-:W-:Y:S02]  /*4cc0*/  IMAD.SHL.U32 R3, R166.reuse, 0x40, RZ ;  /* 0x00000040a6037824 */ /* 0x040fe400078e00ff */
[----:B------:R-:W-:Y:S02]  /*4cd0*/  HFMA2 R76, -RZ, RZ, 0, 0 ;  /* 0x00000000ff4c7431 */ /* 0x000fe400000001ff */
[C---:B------:R-:W-:Y:S01]  /*4ce0*/  IMAD.SHL.U32 R168, R166.reuse, 0x8, RZ ;  /* 0x00000008a6a87824 */ /* 0x040fe200078e00ff */
[----:B------:R-:W-:Y:S01]  /*4cf0*/  CS2R R174, SRZ ;  /* 0x0000000000ae7805 */ /* 0x000fe2000001ff00 */
[----:B------:R-:W-:Y:S01]  /*4d00*/  IMAD.U32 R79, R166, 0x10000, RZ ;  /* 0x00010000a64f7824 */ /* 0x000fe200078e00ff */
[----:B------:R-:W-:Y:S01]  /*4d10*/  UMOV UR43, 0x400 ;  /* 0x00000400002b7882 */ /* 0x000fe20000000000 */
[----:B------:R-:W-:Y:S01]  /*4d20*/  LOP3.LUT R5, R3, 0x180, RZ, 0xc0, !PT ;  /* 0x0000018003057812 */ /* 0x000fe200078ec0ff */
[----:B------:R-:W-:Y:S01]  /*4d30*/  ULEA UR43, UR37, UR43, 0x18 ;  /* 0x0000002b252b7291 */ /* 0x000fe2000f8ec0ff */
[----:B------:R-:W1:Y:S01]  /*4d40*/  LDC R167, c[0x0][0x370] ;  /* 0x0000dc00ffa77b82 */ /* 0x000e620000000800 */
[----:B------:R-:W-:Y:S01]  /*4d50*/  LOP3.LUT R79, R79, 0x600000, RZ, 0xc0, !PT ;  /* 0x006000004f4f7812 */ /* 0x000fe200078ec0ff */
[----:B------:R-:W-:Y:S01]  /*4d60*/  IMAD.MOV.U32 R181, RZ, RZ, RZ ;  /* 0x000000ffffb57224 */ /* 0x000fe200078e00ff */
[----:B------:R-:W-:Y:S01]  /*4d70*/  LOP3.LUT R168, R5, 0x30, R168, 0xf8, !PT ;  /* 0x0000003005a87812 */ /* 0x000fe200078ef8a8 */
[----:B------:R-:W-:Y:S01]  /*4d80*/  UIADD3 UR4, UPT, UPT, UR43, 0x2200, URZ ;  /* 0x000022002b047890 */ /* 0x000fe2000fffe0ff */
[----:B------:R-:W-:Y:S01]  /*4d90*/  IMAD.MOV.U32 R173, RZ, RZ, RZ ;  /* 0x000000ffffad7224 */ /* 0x000fe200078e00ff */
[----:B------:R-:W2:Y:S01]  /*4da0*/  LDCU.64 UR46, c[0x0][0x348] ;  /* 0x00006900ff2e77ac */ /* 0x000ea20008000a00 */
[----:B------:R-:W-:Y:S01]  /*4db0*/  LOP3.LUT R168, R168, 0x1e40, R3, 0xf8, !PT ;  /* 0x00001e40a8a87812 */ /* 0x000fe200078ef803 */
[----:B------:R-:W4:Y:S01]  /*4dc0*/  LDC R74, c[0x0][0xb0c] ;  /* 0x0002c300ff4a7b82 */ /* 0x000f220000000800 */
[----:B------:R-:W-:Y:S01]  /*4dd0*/  IMAD.SHL.U32 R3, R166, 0x10, RZ ;  /* 0x00000010a6037824 */ /* 0x000fe200078e00ff */
[----:B------:R-:W-:Y:S01]  /*4de0*/  MOV R179, UR4 ;  /* 0x0000000400b37c02 */ /* 0x000fe20008000f00 */
[----:B------:R-:W1:Y:S03]  /*4df0*/  LDCU.64 UR38, c[0x0][0x888] ;  /* 0x00011100ff2677ac */ /* 0x000e660008000a00 */
[C---:B------:R-:W-:Y:S01]  /*4e00*/  LOP3.LUT R5, R3.reuse, 0x20, RZ, 0xc0, !PT ;  /* 0x0000002003057812 */ /* 0x040fe200078ec0ff */
[----:B------:R-:W3:Y:S01]  /*4e10*/  LDS R0, [UR43+0x1e0] ;  /* 0x0001e02bff007984 */ /* 0x000ee20008000800 */
[----:B------:R-:W1:Y:S01]  /*4e20*/  LDC R170, c[0x0][0xb20] ;  /* 0x0002c800ffaa7b82 */ /* 0x000e620000000800 */
[----:B------:R-:W-:Y:S01]  /*4e30*/  LOP3.LUT R3, R3, 0x40, RZ, 0xc0, !PT ;  /* 0x0000004003037812 */ /* 0x000fe200078ec0ff */
[----:B------:R-:W-:-:S06]  /*4e40*/  UIADD3 UR42, UPT, UPT, UR43, 0x200, URZ ;  /* 0x000002002b2a7890 */ /* 0x000fcc000fffe0ff */
[----:B------:R-:W1:Y:S08]  /*4e50*/  LDC R73, c[0x0][0xb30] ;  /* 0x0002cc00ff497b82 */ /* 0x000e700000000800 */
[----:B------:R-:W1:Y:S08]  /*4e60*/  LDC.64 R152, c[0x0][0xb10] ;  /* 0x0002c400ff987b82 */ /* 0x000e700000000a00 */
[----:B------:R-:W1:Y:S08]  /*4e70*/  LDC.64 R70, c[0x0][0xb18] ;  /* 0x0002c600ff467b82 */ /* 0x000e700000000a00 */
[----:B------:R-:W1:Y:S01]  /*4e80*/  LDC.64 R148, c[0x0][0x888] ;  /* 0x00022200ff947b82 */ /* 0x000e620000000a00 */
[----:B---3--:R-:W-:-:S07]  /*4e90*/  IMAD.IADD R79, R0, 0x1, R79 ;  /* 0x00000001004f7824 */ /* 0x008fce00078e024f */
[----:B------:R-:W3:Y:S01]  /*4ea0*/  LDC.64 R68, c[0x0][0xb28] ;  /* 0x0002ca00ff447b82 */ /* 0x000ee20000000a00 */
[----:B------:R-:W-:-:S05]  /*4eb0*/  VIADD R0, R168, UR43 ;  /* 0x0000002ba8007c36 */ /* 0x000fca0008000000 */
[--C-:B------:R-:W-:Y:S02]  /*4ec0*/  IADD3 R178, PT, PT, -R5, 0x200, R0.reuse ;  /* 0x0000020005b27810 */ /* 0x100fe40007ffe100 */
[----:B------:R-:W1:Y:S01]  /*4ed0*/  LDC.64 R150, c[0x0][0x890] ;  /* 0x00022400ff967b82 */ /* 0x000e620000000a00 */
[----:B------:R-:W-:Y:S02]  /*4ee0*/  IADD3 R177, PT, PT, -R3, 0x200, R0 ;  /* 0x0000020003b17810 */ /* 0x000fe40007ffe100 */
[----:B------:R-:W-:-:S05]  /*4ef0*/  IMAD.IADD R176, R178, 0x1, -R3 ;  /* 0x00000001b2b07824 */ /* 0x000fca00078e0a03 */
[----:B------:R-:W1:Y:S08]  /*4f00*/  LDC.64 R146, c[0x0][0x8b0] ;  /* 0x00022c00ff927b82 */ /* 0x000e700000000a00 */
[----:B------:R-:W1:Y:S08]  /*4f10*/  LDC.64 R144, c[0x0][0x8a8] ;  /* 0x00022a00ff907b82 */ /* 0x000e700000000a00 */
[----:B--2-4-:R-:W1:Y:S02]  /*4f20*/  LDC R172, c[0x0][0x374] ;  /* 0x0000dd00ffac7b82 */ /* 0x014e640000000800 */
.L_x_108:
[C---:B------:R-:W-:Y:S02]  /*4f30*/  LEA R0, R181.reuse, UR43, 0x3 ;  /* 0x0000002bb5007c11 */ /* 0x040fe4000f8e18ff */
[----:B------:R-:W-:Y:S02]  /*4f40*/  SHF.L.U32 R3, R174, 0x1f, RZ ;  /* 0x0000001fae037819 */ /* 0x000fe400000006ff */
[----:B------:R-:W-:Y:S02]  /*4f50*/  LEA R16, R181, UR43, 0x4 ;  /* 0x0000002bb5107c11 */ /* 0x000fe4000f8e20ff */
[----:B--2---:R-:W2:Y:S02]  /*4f60*/  SYNCS.PHASECHK.TRANS64.TRYWAIT P0, [R0+URZ+0x130], R3 ;  /* 0x00013003000075a7 */ /* 0x004ea400080011ff */
[----:B-12---:R-:W-:Y:S05]  /*4f70*/  @!P0 BRA `(.L_x_91) ;  /* 0x0000002c00988947 */ /* 0x006fea0003800000 */
.L_x_166:
[----:B------:R-:W4:Y:S01]  /*4f80*/  LDC.64 R12, c[0x0][0xb10] ;  /* 0x0002c400ff0c7b82 */ /* 0x000f220000000a00 */
[----:B------:R-:W3:Y:S01]  /*4f90*/  LDS.128 R16, [R16+0x1c0] ;  /* 0x0001c00010107984 */ /* 0x000ee20000000c00 */
[----:B-1----:R-:W-:Y:S01]  /*4fa0*/  ISETP.NE.AND P1, PT, R73, 0x1, PT ;  /* 0x000000014900780c */ /* 0x002fe20003f25270 */
[----:B--2---:R-:W-:Y:S01]  /*4fb0*/  VIADD R0, R0, 0x140 ;  /* 0x0000014000007836 */ /* 0x004fe20000000000 */
[----:B------:R-:W-:Y:S04]  /*4fc0*/  ISETP.GE.AND P0, PT, R72, 0x1, PT ;  /* 0x000000014800780c */ /* 0x000fe80003f06270 */
[----:B------:R-:W1:Y:S01]  /*4fd0*/  LDC.64 R10, c[0x0][0xb18] ;  /* 0x0002c600ff0a7b82 */ /* 0x000e620000000a00 */
[----:B------:R-:W-:Y:S01]  /*4fe0*/  PRMT R0, RZ, 0x654, R0 ;  /* 0x00000654ff007816 */ /* 0x000fe20000000000 */
[----:B------:R-:W-:Y:S01]  /*4ff0*/  @!PT LDS RZ, [RZ] ;  /* 0x00000000fffff984 */ /* 0x000fe20000000800 */
[----:B------:R-:W-:Y:S01]  /*5000*/  @!PT LDS RZ, [RZ] ;  /* 0x00000000fffff984 */ /* 0x000fe20000000800 */
[----:B------:R-:W-:Y:S01]  /*5010*/  @!PT LDS RZ, [RZ] ;  /* 0x00000000fffff984 */ /* 0x000fe20000000800 */
[----:B------:R-:W-:Y:S01]  /*5020*/  @!PT LDS RZ, [RZ] ;  /* 0x00000000fffff984 */ /* 0x000fe20000000800 */
[----:B------:R2:W-:Y:S06]  /*5030*/  MEMBAR.ALL.CTA ;  /* 0x0000000000007992 */ /* 0x0005ec0000008000 */
[----:B--2---:R-:W2:Y:S01]  /*5040*/  FENCE.VIEW.ASYNC.S ;  /* 0x00000000000073c6 */ /* 0x004ea20000000000 */
[----:B------:R-:W1:Y:S08]  /*5050*/  @!P1 LDC R14, c[0x0][0xb20] ;  /* 0x0002c800ff0e9b82 */ /* 0x000e700000000800 */
[----:B------:R-:W1:Y:S01]  /*5060*/  @!P1 LDC R9, c[0x0][0xb0c] ;  /* 0x0002c300ff099b82 */ /* 0x000e620000000800 */
[----:B--2---:R2:W-:Y:S01]  /*5070*/  SYNCS.ARRIVE.TRANS64.RED.A1T0 RZ, [R0+URZ], RZ ;  /* 0x000000ff00ff79a7 */ /* 0x0045e200081004ff */
[----:B---3--:R-:W-:Y:S04]  /*5080*/  LOP3.LUT P4, RZ, R18, 0x1, RZ, 0xc0, !PT ;  /* 0x0000000112ff7812 */ /* 0x008fe8000788c0ff */
[----:B------:R-:W-:Y:S09]  /*5090*/  P2R R180, PR, RZ, 0x10 ;  /* 0x00000010ffb47803 */ /* 0x000ff20000000000 */
[----:B------:R-:W-:Y:S02]  /*50a0*/  @P4 MOV R77, R16 ;  /* 0x00000010004d4202 */ /* 0x000fe40000000f00 */
[----:B------:R-:W-:Y:S01]  /*50b0*/  @P4 LOP3.LUT R75, R17, 0xffff, RZ, 0xc0, !PT ;  /* 0x0000ffff114b4812 */ /* 0x000fe200078ec0ff */
[----:B--2-4-:R-:W-:Y:S06]  /*50c0*/  @!P0 BRA `(.L_x_92) ;  /* 0x0000000000a48947 */ /* 0x014fec0003800000 */
[----:B------:R-:W-:Y:S01]  /*50d0*/  IMAD.HI.U32 R21, R172, R71, RZ ;  /* 0x00000047ac157227 */ /* 0x000fe200078e00ff */
[----:B------:R-:W-:Y:S02]  /*50e0*/  ISETP.NE.AND P0, PT, R70, 0x1, PT ;  /* 0x000000014600780c */ /* 0x000fe40003f05270 */
[----:B------:R-:W-:Y:S01]  /*50f0*/  ISETP.NE.AND P2, PT, R72, 0x1, PT ;  /* 0x000000014800780c */ /* 0x000fe20003f45270 */
[----:B------:R-:W-:Y:S01]  /*5100*/  IMAD.HI.U32 R20, R167, R152, RZ ;  /* 0x00000098a7147227 */ /* 0x000fe200078e00ff */
[----:B------:R-:W-:Y:S02]  /*5110*/  SHF.R.U32.HI R21, RZ, R170, R21 ;  /* 0x000000aaff157219 */ /* 0x000fe40000011615 */
[----:B------:R-:W-:Y:S01]  /*5120*/  ISETP.NE.AND P3, PT, R74, 0x1, PT ;  /* 0x000000014a00780c */ /* 0x000fe20003f65270 */
[----:B------:R-:W-:Y:S01]  /*5130*/  IMAD.HI.U32 R24, R77, R152, RZ ;  /* 0x000000984d187227 */ /* 0x000fe200078e00ff */
[----:B------:R-:W-:Y:S02]  /*5140*/  SHF.R.U32.HI R20, RZ, R153, R20 ;  /* 0x00000099ff147219 */ /* 0x000fe40000011614 */
[----:B------:R-:W-:Y:S01]  /*5150*/  SEL R3, R172, R21, !P0 ;  /* 0x00000015ac037207 */ /* 0x000fe20004000000 */
[----:B------:R-:W-:Y:S01]  /*5160*/  IMAD.HI.U32 R21, R75, R71, RZ ;  /* 0x000000474b157227 */ /* 0x000fe200078e00ff */
[----:B------:R-:W-:Y:S02]  /*5170*/  SEL R7, R167, R20, !P3 ;  /* 0x00000014a7077207 */ /* 0x000fe40005800000 */
[----:B------:R-:W-:Y:S01]  /*5180*/  SHF.R.U32.HI R24, RZ, R153, R24 ;  /* 0x00000099ff187219 */ /* 0x000fe20000011618 */
[-C--:B------:R-:W-:Y:S04]  /*5190*/  IMAD.HI.U32 R20, R3, R68.reuse, RZ ;  /* 0x0000004403147227 */ /* 0x080fe800078e00ff */
[----:B------:R-:W-:Y:S01]  /*51a0*/  IMAD.HI.U32 R22, R7, R68, RZ ;  /* 0x0000004407167227 */ /* 0x000fe200078e00ff */
[-C--:B------:R-:W-:Y:S02]  /*51b0*/  @P2 SHF.R.U32.HI R3, RZ, R69.reuse, R20 ;  /* 0x00000045ff032219 */ /* 0x080fe40000011614 */
[----:B------:R-:W-:Y:S02]  /*51c0*/  SHF.R.U32.HI R20, RZ, R170, R21 ;  /* 0x000000aaff147219 */ /* 0x000fe40000011615 */
[----:B------:R-:W-:Y:S01]  /*51d0*/  @P2 SHF.R.U32.HI R7, RZ, R69, R22 ;  /* 0x00000045ff072219 */ /* 0x000fe20000011616 */
[C---:B------:R-:W-:Y:S01]  /*51e0*/  IMAD R2, R72.reuse, R3, RZ ;  /* 0x0000000348027224 */ /* 0x040fe200078e02ff */
[----:B------:R-:W-:Y:S02]  /*51f0*/  SEL R5, R75, R20, !P0 ;  /* 0x000000144b057207 */ /* 0x000fe40004000000 */
[----:B------:R-:W-:Y:S01]  /*5200*/  SEL R3, R77, R24, !P3 ;  /* 0x000000184d037207 */ /* 0x000fe20005800000 */
[----:B------:R-:W-:Y:S01]  /*5210*/  IMAD R4, R72, R7, RZ ;  /* 0x0000000748047224 */ /* 0x000fe200078e02ff */
[C---:B------:R-:W-:Y:S01]  /*5220*/  ISETP.GE.AND P0, PT, R5.reuse, R2, PT ;  /* 0x000000020500720c */ /* 0x040fe20003f06270 */
[----:B------:R-:W-:Y:S03]  /*5230*/  IMAD.HI.U32 R6, R5, R68, RZ ;  /* 0x0000004405067227 */ /* 0x000fe600078e00ff */
[----:B------:R-:W-:Y:S01]  /*5240*/  ISETP.GE.OR P0, PT, R3, R4, P0 ;  /* 0x000000040300720c */ /* 0x000fe20000706670 */
[----:B------:R-:W-:Y:S01]  /*5250*/  IMAD.MOV R4, RZ, RZ, -R3 ;  /* 0x000000ffff047224 */ /* 0x000fe200078e0a03 */
[-C--:B------:R-:W-:Y:S03]  /*5260*/  SHF.R.U32.HI R6, RZ, R69.reuse, R6 ;  /* 0x00000045ff067219 */ /* 0x080fe60000011606 */
[----:B------:R-:W-:Y:S01]  /*5270*/  IMAD R77, R74, R4, R77 ;  /* 0x000000044a4d7224 */ /* 0x000fe200078e024d */
[----:B------:R-:W-:Y:S05]  /*5280*/  SEL R15, R5, R6, !P2 ;  /* 0x00000006050f7207 */ /* 0x000fea0005000000 */
[----:B------:R-:W-:Y:S02]  /*5290*/  IMAD.MOV R6, RZ, RZ, -R15 ;  /* 0x000000ffff067224 */ /* 0x000fe400078e0a0f */
[C---:B------:R-:W-:Y:S04]  /*52a0*/  @!P0 IMAD.HI.U32 R2, R3.reuse, R68, RZ ;  /* 0x0000004403028227 */ /* 0x040fe800078e00ff */
[----:B------:R-:W-:Y:S01]  /*52b0*/  IMAD R6, R72, R6, R5 ;  /* 0x0000000648067224 */ /* 0x000fe200078e0205 */
[----:B------:R-:W-:Y:S04]  /*52c0*/  @!P0 SHF.R.U32.HI R2, RZ, R69, R2 ;  /* 0x00000045ff028219 */ /* 0x000fe80000011602 */
[----:B------:R-:W-:Y:S02]  /*52d0*/  @!P0 SEL R0, R3, R2, !P2 ;  /* 0x0000000203008207 */ /* 0x000fe40005000000 */
[----:B------:R-:W-:Y:S02]  /*52e0*/  IADD3 R2, PT, PT, -R5, RZ, RZ ;  /* 0x000000ff05027210 */ /* 0x000fe40007ffe1ff */
[----:B------:R-:W-:Y:S01]  /*52f0*/  @!P0 IADD3 R8, PT, PT, R15, -R0, RZ ;  /* 0x800000000f088210 */ /* 0x000fe20007ffe0ff */
[----:B------:R-:W-:Y:S02]  /*5300*/  @!P0 IMAD R0, R7, R6, R0 ;  /* 0x0000000607008224 */ /* 0x000fe400078e0200 */
[----:B------:R-:W-:Y:S02]  /*5310*/  IMAD R75, R70, R2, R75 ;  /* 0x00000002464b7224 */ /* 0x000fe400078e024b */
[----:B------:R-:W-:Y:S02]  /*5320*/  @!P0 IMAD R5, R8, R72, R3 ;  /* 0x0000004808058224 */ /* 0x000fe400078e0203 */
[----:B------:R-:W-:Y:S04]  /*5330*/  @!P0 IMAD.MOV.U32 R3, RZ, RZ, R0 ;  /* 0x000000ffff038224 */ /* 0x000fe800078e0000 */
[----:B------:R-:W-:Y:S02]  /*5340*/  IMAD R77, R3, R74, R77 ;  /* 0x0000004a034d7224 */ /* 0x000fe400078e024d */
[----:B------:R-:W-:Y:S07]  /*5350*/  IMAD R75, R5, R70, R75 ;  /* 0x00000046054b7224 */ /* 0x000fee00078e024b */
.L_x_92:
[----:B------:R-:W-:Y:S01]  /*5360*/  @!P1 IMAD.HI.U32 R0, R77, R12, RZ ;  /* 0x0000000c4d009227 */ /* 0x000fe200078e00ff */
[----:B-1----:R-:W-:Y:S01]  /*5370*/  @!P1 ISETP.NE.AND P0, PT, R10, 0x1, PT ;  /* 0x000000010a00980c */ /* 0x002fe20003f05270 */
[----:B------:R-:W-:Y:S01]  /*5380*/  ULOP3.LUT UP0, URZ, UR42, 0x1b0, URZ, 0xc0, !UPT ;  /* 0x000001b02aff7892 */ /* 0x000fe2000f80c0ff */
[----:B------:R-:W-:Y:S01]  /*5390*/  @!P1 ISETP.NE.AND P2, PT, R9, 0x1, PT ;  /* 0x000000010900980c */ /* 0x000fe20003f45270 */
[----:B------:R-:W-:Y:S01]  /*53a0*/  @!P1 IMAD.HI.U32 R3, R75, R11, RZ ;  /* 0x0000000b4b039227 */ /* 0x000fe200078e00ff */
[----:B------:R-:W-:Y:S02]  /*53b0*/  @!P1 SHF.R.U32.HI R0, RZ, R13, R0 ;  /* 0x0000000dff009219 */ /* 0x000fe40000011600 */
[----:B------:R-:W-:Y:S01]  /*53c0*/  @P4 SHF.R.U32.HI R171, RZ, 0x10, R17 ;  /* 0x00000010ffab4819 */ /* 0x000fe20000011611 */
[----:B------:R-:W-:Y:S01]  /*53d0*/  VIADD R181, R181, 0x1 ;  /* 0x00000001b5b57836 */ /* 0x000fe20000000000 */
[----:B------:R-:W-:Y:S02]  /*53e0*/  @!P1 SHF.R.U32.HI R2, RZ, R14, R3 ;  /* 0x0000000eff029219 */ /* 0x000fe40000011603 */
[----:B------:R-:W-:Y:S02]  /*53f0*/  @!P1 SEL R3, R77, R0, !P2 ;  /* 0x000000004d039207 */ /* 0x000fe40005000000 */
[----:B------:R-:W-:Y:S05]  /*5400*/  @!P1 SEL R2, R75, R2, !P0 ;  /* 0x000000024b029207 */ /* 0x000fea0004000000 */
[----:B------:R-:W-:Y:S02]  /*5410*/  @!P1 IMAD.IADD R0, R2, 0x1, -R3 ;  /* 0x0000000102009824 */ /* 0x000fe400078e0a03 */
[----:B------:R-:W-:Y:S02]  /*5420*/  @!P1 IMAD.IADD R2, R3, 0x1, -R2 ;  /* 0x0000000103029824 */ /* 0x000fe400078e0a02 */
[----:B------:R-:W-:Y:S02]  /*5430*/  @!P1 IMAD R77, R0, R9, R77 ;  /* 0x00000009004d9224 */ /* 0x000fe400078e024d */
[----:B------:R-:W-:Y:S01]  /*5440*/  @!P1 IMAD R75, R2, R10, R75 ;  /* 0x0000000a024b9224 */ /* 0x000fe200078e024b */
[----:B------:R-:W-:Y:S06]  /*5450*/  BRA.U !UP0, `(.L_x_93) ;  /* 0x0000000108407547 */ /* 0x000fec000b800000 */
[----:B------:R-:W1:Y:S01]  /*5460*/  LDCU.64 UR8, c[0x4][0x80] ;  /* 0x01001000ff0877ac */ /* 0x000e620008000a00 */
[----:B------:R-:W-:Y:S01]  /*5470*/  MOV R3, 0x0 ;  /* 0x0000000000037802 */ /* 0x000fe20000000f00 */
[----:B------:R-:W-:Y:S02]  /*5480*/  HFMA2 R12, -RZ, RZ, 0, 5.9604644775390625e-08 ;  /* 0x00000001ff0c7431 */ /* 0x000fe400000001ff */
[----:B------:R-:W-:Y:S02]  /*5490*/  IMAD.MOV.U32 R8, RZ, RZ, 0x70 ;  /* 0x00000070ff087424 */ /* 0x000fe400078e00ff */
[----:B------:R-:W-:Y:S01]  /*54a0*/  IMAD.MOV.U32 R13, RZ, RZ, RZ ;  /* 0x000000ffff0d7224 */ /* 0x000fe200078e00ff */
[----:B------:R-:W2:Y:S01]  /*54b0*/  LDCU.64 UR6, c[0x4][0x88] ;  /* 0x01001100ff0677ac */ /* 0x000ea20008000a00 */
[----:B------:R-:W3:Y:S01]  /*54c0*/  LDC.64 R2, c[0x4][R3] ;  /* 0x0100000003027b82 */ /* 0x000ee20000000a00 */
[----:B------:R-:W4:Y:S01]  /*54d0*/  LDCU.64 UR4, c[0x4][0x8] ;  /* 0x01000100ff0477ac */ /* 0x000f220008000a00 */
[----:B-1----:R-:W-:Y:S01]  /*54e0*/  MOV R5, UR9 ;  /* 0x0000000900057c02 */ /* 0x002fe20008000f00 */
[----:B------:R-:W-:Y:S01]  /*54f0*/  IMAD.U32 R4, RZ, RZ, UR8 ;  /* 0x00000008ff047e24 */ /* 0x000fe2000f8e00ff */
[----:B--2---:R-:W-:Y:S01]  /*5500*/  MOV R7, UR7 ;  /* 0x0000000700077c02 */ /* 0x004fe20008000f00 */
[----:B------:R-:W-:Y:S01]  /*5510*/  IMAD.U32 R6, RZ, RZ, UR6 ;  /* 0x00000006ff067e24 */ /* 0x000fe2000f8e00ff */
[----:B----4-:R-:W-:Y:S01]  /*5520*/  MOV R11, UR5 ;  /* 0x00000005000b7c02 */ /* 0x010fe20008000f00 */
[----:B------:R-:W-:Y:S02]  /*5530*/  IMAD.U32 R10, RZ, RZ, UR4 ;  /* 0x00000004ff0a7e24 */ /* 0x000fe4000f8e00ff */
[----:B------:R-:W-:Y:S07]  /*5540*/  LEPC R20, `(.L_x_93) ;  /* 0x000000001014794e */ /* 0x000fee0000000000 */
[----:B---3-5:R-:W-:Y:S05]  /*5550*/  CALL.ABS.NOINC R2 ;  /* 0x0000000002007343 */ /* 0x028fea0003c00000 */
.L_x_93:
[----:B------:R-:W-:Y:S01]  /*5560*/  LOP3.LUT P0, RZ, R179, 0x1b0, RZ, 0xc0, !PT ;  /* 0x000001b0b3ff7812 */ /* 0x000fe2000780c0ff */
[----:B------:R-:W-:Y:S11]  /*5570*/  BSSY.RECONVERGENT B6, `(.L_x_94) ;  /* 0x0000013000067945 */ /* 0x000ff60003800200 */
[----:B------:R-:W-:Y:S01]  /*5580*/  @!UPT UIADD3 URZ, UPT, UPT, URZ, URZ, URZ ;  /* 0x000000fffffff290 */ /* 0x000fe2000fffe0ff */
[----:B------:R-:W-:Y:S05]  /*5590*/  @!P0 BRA `(.L_x_95) ;  /* 0x0000000000408947 */ /* 0x000fea0003800000 */
        /* <DEDUP_REMOVED lines=16> */
.L_x_95:
[----:B------:R-:W-:Y:S05]  /*56a0*/  BSYNC.RECONVERGENT B6 ;  /* 0x0000000000067941 */ /* 0x000fea0003800200 */
.L_x_94:
[----:B------:R-:W-:Y:S01]  /*56b0*/  ISETP.NE.U32.AND P3, PT, R150, RZ, PT ;  /* 0x000000ff9600720c */ /* 0x000fe20003f65070 */
[----:B------:R-:W-:Y:S01]  /*56c0*/  UISETP.NE.AND UP1, UPT, UR44, URZ, UPT ;  /* 0x000000ff2c00728c */ /* 0x000fe2000bf25270 */
[----:B------:R-:W-:Y:S02]  /*56d0*/  ISETP.NE.U32.AND P4, PT, R146, RZ, PT ;  /* 0x000000ff9200720c */ /* 0x000fe40003f85070 */
[----:B------:R-:W-:Y:S02]  /*56e0*/  ISETP.NE.AND.EX P3, PT, R151, RZ, PT, P3 ;  /* 0x000000ff9700720c */ /* 0x000fe40003f65330 */
[----:B------:R-:W-:Y:S02]  /*56f0*/  PLOP3.LUT P1, PT, PT, PT, PT, 0x8, 0x80 ;  /* 0x000000000080781c */ /* 0x000fe40003f2e170 */
[----:B------:R-:W-:Y:S02]  /*5700*/  PLOP3.LUT P0, PT, PT, PT, UP1, 0x80, 0x8 ;  /* 0x000000000008781c */ /* 0x000fe40003f0f018 */
[----:B------:R-:W-:Y:S02]  /*5710*/  ISETP.NE.AND.EX P4, PT, R147, RZ, PT, P4 ;  /* 0x000000ff9300720c */ /* 0x000fe40003f85340 */
[----:B------:R-:W1:Y:S09]  /*5720*/  @UP1 LDCU.64 UR4, c[0x0][0x888] ;  /* 0x00011100ff0417ac */ /* 0x000e720008000a00 */
[----:B------:R-:W-:Y:S01]  /*5730*/  @P0 PLOP3.LUT P1, PT, P3, PT, PT, 0x80, 0x8 ;  /* 0x000000000008081c */ /* 0x000fe20001f2f070 */
[----:B-1----:R-:W-:Y:S04]  /*5740*/  @UP1 UISETP.NE.U32.AND UP0, UPT, UR4, URZ, UPT ;  /* 0x000000ff0400128c */ /* 0x002fe8000bf05070 */
[----:B------:R-:W-:Y:S04]  /*5750*/  @UP1 UISETP.NE.AND.EX UP0, UPT, UR5, URZ, UPT, UP0 ;  /* 0x000000ff0500128c */ /* 0x000fe8000bf05300 */
[----:B------:R-:W-:Y:S01]  /*5760*/  @UP1 USEL UR4, URZ, 0xffffffff, UP0 ;  /* 0xffffffffff041887 */ /* 0x000fe20008000000 */
[----:B------:R-:W-:Y:S11]  /*5770*/  @!P3 BRA `(.L_x_96) ;  /* 0x00000000002cb947 */ /* 0x000ff60003800000 */
[----:B------:R-:W-:Y:S01]  /*5780*/  ISETP.NE.U32.AND P2, PT, R148, RZ, PT ;  /* 0x000000ff9400720c */ /* 0x000fe20003f45070 */
[----:B------:R-:W-:Y:S03]  /*5790*/  IMAD.MOV.U32 R164, RZ, RZ, 0x1 ;  /* 0x00000001ffa47424 */ /* 0x000fe600078e00ff */
[----:B------:R-:W-:Y:S11]  /*57a0*/  ISETP.NE.AND.EX P2, PT, R149, RZ, PT, P2 ;  /* 0x000000ff9500720c */ /* 0x000ff60003f45320 */
[----:B------:R-:W-:Y:S02]  /*57b0*/  @!UPT UIADD3 URZ, UPT, UPT, URZ, URZ, URZ ;  /* 0x000000fffffff290 */ /* 0x000fe4000fffe0ff */
[----:B------:R-:W1:Y:S01]  /*57c0*/  @P2 LDC.64 R2, c[0x0][0x888] ;  /* 0x00022200ff022b82 */ /* 0x000e620000000a00 */
[----:B------:R-:W-:Y:S04]  /*57d0*/  @P2 IMAD R0, R150, UR36, RZ ;  /* 0x0000002496002c24 */ /* 0x000fe8000f8e02ff */
[----:B-1----:R-:W-:Y:S04]  /*57e0*/  @P2 IMAD.WIDE R2, R0, 0x4, R2 ;  /* 0x0000000400022825 */ /* 0x002fe800078e0202 */
[----:B------:R-:W-:Y:S01]  /*57f0*/  HFMA2 R0, -RZ, RZ, 0, 5.9604644775390625e-08 ;  /* 0x00000001ff007431 */ /* 0x000fe200000001ff */
[----:B-----5:R1:W5:Y:S04]  /*5800*/  @P2 LDG.E R81, desc[UR40][R2.64] ;  /* 0x0000002802512981 */ /* 0x020368000c1e1900 */
[----:B------:R-:W-:Y:S01]  /*5810*/  @!P2 PRMT R164, R0, 0x7610, R164 ;  /* 0x0000761000a4a816 */ /* 0x000fe200000000a4 */
[----:B-1----:R-:W2:Y:S06]  /*5820*/  @!P2 LDC R81, c[0x0][0x880] ;  /* 0x00022000ff51ab82 */ /* 0x002eac0000000800 */
.L_x_96:
[----:B------:R-:W-:Y:S05]  /*5830*/  @!P4 BRA `(.L_x_97) ;  /* 0x000000000020c947 */ /* 0x000fea0003800000 */
[----:B------:R-:W-:Y:S04]  /*5840*/  ISETP.NE.U32.AND P2, PT, R144, RZ, PT ;  /* 0x000000ff9000720c */ /* 0x000fe80003f45070 */
[----:B------:R-:W-:Y:S11]  /*5850*/  ISETP.NE.AND.EX P2, PT, R145, RZ, PT, P2 ;  /* 0x000000ff9100720c */ /* 0x000ff60003f45320 */
[----:B------:R-:W-:Y:S02]  /*5860*/  @!UPT UIADD3 URZ, UPT, UPT, URZ, URZ, URZ ;  /* 0x000000fffffff290 */ /* 0x000fe4000fffe0ff */
[----:B------:R-:W1:Y:S01]  /*5870*/  @P2 LDC.64 R2, c[0x0][0x8a8] ;  /* 0x00022a00ff022b82 */ /* 0x000e620000000a00 */
[----:B------:R-:W-:Y:S04]  /*5880*/  @P2 IMAD R0, R146, UR36, RZ ;  /* 0x0000002492002c24 */ /* 0x000fe8000f8e02ff */
[----:B-1----:R-:W-:Y:S05]  /*5890*/  @P2 IMAD.WIDE R2, R0, 0x4, R2 ;  /* 0x0000000400022825 */ /* 0x002fea00078e0202 */
[----:B-----5:R1:W5:Y:S02]  /*58a0*/  @P2 LDG.E R78, desc[UR40][R2.64] ;  /* 0x00000028024e2981 */ /* 0x020364000c1e1900 */
[----:B-1----:R-:W3:Y:S02]  /*58b0*/  @!P2 LDC R78, c[0x0][0x8a0] ;  /* 0x00022800ff4eab82 */ /* 0x002ee40000000800 */
.L_x_97:
[----:B--2--5:R-:W-:Y:S01]  /*58c0*/  @P0 FSETP.NEU.AND P4, PT, R81, RZ, PT ;  /* 0x000000ff5100020b */ /* 0x024fe20003f8d000 */
[----:B------:R-:W-:Y:S01]  /*58d0*/  IMAD.U32 R0, RZ, RZ, UR4 ;  /* 0x00000004ff007e24 */ /* 0x000fe2000f8e00ff */
[----:B------:R-:W-:Y:S01]  /*58e0*/  @P0 LOP3.LUT P2, RZ, R164, 0xff, RZ, 0xc0, !PT ;  /* 0x000000ffa4ff0812 */ /* 0x000fe2000784c0ff */
[----:B------:R-:W-:Y:S01]  /*58f0*/  BSSY B1, `(.L_x_98) ;  /* 0x000003d000017945 */ /* 0x000fe20003800000 */
[----:B------:R-:W-:Y:S01]  /*5900*/  @P0 SEL R3, RZ, 0xffffffff, P4 ;  /* 0xffffffffff030807 */ /* 0x000fe20002000000 */
[C---:B------:R-:W-:Y:S01]  /*5910*/  IMAD R64, R76.reuse, 0x40, R79 ;  /* 0x000000404c407824 */ /* 0x040fe200078e024f */
[----:B------:R-:W-:Y:S02]  /*5920*/  LEA R156, R76, UR43, 0x3 ;  /* 0x0000002b4c9c7c11 */ /* 0x000fe4000f8e18ff */
[----:B------:R-:W-:Y:S02]  /*5930*/  CS2R R86, SRZ ;  /* 0x0000000000567805 */ /* 0x000fe4000001ff00 */
[----:B------:R-:W-:Y:S02]  /*5940*/  @P1 SEL R3, R0, R3, !P2 ;  /* 0x0000000300031207 */ /* 0x000fe40005000000 */
[----:B------:R-:W-:Y:S02]  /*5950*/  CS2R R84, SRZ ;  /* 0x0000000000547805 */ /* 0x000fe4000001ff00 */
[----:B------:R-:W-:Y:S02]  /*5960*/  SHF.L.U32 R5, R175, 0x1f, RZ ;  /* 0x0000001faf057819 */ /* 0x000fe400000006ff */
[----:B------:R-:W-:Y:S02]  /*5970*/  CS2R R90, SRZ ;  /* 0x00000000005a7805 */ /* 0x000fe4000001ff00 */
[----:B------:R-:W-:Y:S02]  /*5980*/  @P0 LOP3.LUT R3, R3, 0x1, RZ, 0xc0, !PT ;  /* 0x0000000103030812 */ /* 0x000fe400078ec0ff */
[----:B------:R-:W-:Y:S02]  /*5990*/  CS2R R88, SRZ ;  /* 0x0000000000587805 */ /* 0x000fe4000001ff00 */
[----:B------:R-:W-:Y:S02]  /*59a0*/  PLOP3.LUT P5, PT, PT, PT, PT, 0x8, 0x80 ;  /* 0x000000000080781c */ /* 0x000fe40003fae170 */
[----:B------:R-:W-:Y:S02]  /*59b0*/  CS2R R98, SRZ ;  /* 0x0000000000627805 */ /* 0x000fe4000001ff00 */
[----:B------:R-:W-:Y:S02]  /*59c0*/  ISETP.NE.U32.OR P1, PT, R3, 0x1, !P0 ;  /* 0x000000010300780c */ /* 0x000fe40004725470 */
[----:B------:R-:W-:Y:S02]  /*59d0*/  CS2R R96, SRZ ;  /* 0x0000000000607805 */ /* 0x000fe4000001ff00 */
[----:B------:R-:W-:Y:S02]  /*59e0*/  CS2R R94, SRZ ;  /* 0x00000000005e7805 */ /* 0x000fe4000001ff00 */
[----:B------:R-:W-:Y:S07]  /*59f0*/  CS2R R92, SRZ ;  /* 0x00000000005c7805 */ /* 0x000fee000001ff00 */
[----:B------:R-:W-:Y:S04]  /*5a00*/  @P1 SHF.L.U32 R2, R173, 0x1f, RZ ;  /* 0x0000001fad021819 */ /* 0x000fe800000006ff */
[----:B------:R-:W1:Y:S01]  /*5a10*/  @P1 SYNCS.PHASECHK.TRANS64.TRYWAIT P0, [UR43+0x110], R2 ;  /* 0x00011002ff0015a7 */ /* 0x000e62000800112b */
[----:B------:R2:W4:Y:S01]  /*5a20*/  SYNCS.PHASECHK.TRANS64.TRYWAIT P4, [R156+URZ+0x150], R5 ;  /* 0x000150059c0075a7 */ /* 0x00052200080811ff */
[----:B-1----:R-:W-:Y:S01]  /*5a30*/  @P1 PLOP3.LUT P5, PT, P0, PT, PT, 0x8, 0x80 ;  /* 0x000000000080181c */ /* 0x002fe200007ae170 */
[----:B------:R-:W-:Y:S01]  /*5a40*/  @!UPT UIADD3 URZ, UPT, UPT, URZ, URZ, URZ ;  /* 0x000000fffffff290 */ /* 0x000fe2000fffe0ff */
[----:B--2-4-:R-:W-:Y:S11]  /*5a50*/  @!P1 BRA `(.L_x_99) ;  /* 0x0000000000989947 */ /* 0x014ff60003800000 */
[----:B------:R-:W-:Y:S01]  /*5a60*/  ISETP.NE.U32.AND P0, PT, RZ, UR38, PT ;  /* 0x00000026ff007c0c */ /* 0x000fe2000bf05070 */
[----:B------:R-:W-:Y:S01]  /*5a70*/  BSSY B0, `(.L_x_100) ;  /* 0x0000016000007945 */ /* 0x000fe20003800000 */
[----:B------:R-:W-:Y:S02]  /*5a80*/  FSETP.NEU.AND P2, PT, R81, RZ, PT ;  /* 0x000000ff5100720b */ /* 0x000fe40003f4d000 */
[----:B------:R-:W-:Y:S02]  /*5a90*/  CS2R R94, SRZ ;  /* 0x00000000005e7805 */ /* 0x000fe4000001ff00 */
[----:B------:R-:W-:Y:S02]  /*5aa0*/  ISETP.NE.AND.EX P0, PT, RZ, UR39, PT, P0 ;  /* 0x00000027ff007c0c */ /* 0x000fe4000bf05300 */
[----:B------:R-:W-:Y:S02]  /*5ab0*/  CS2R R92, SRZ ;  /* 0x00000000005c7805 */ /* 0x000fe4000001ff00 */
[----:B------:R-:W-:Y:S02]  /*5ac0*/  LOP3.LUT P1, RZ, R164, 0xff, RZ, 0xc0, !PT ;  /* 0x000000ffa4ff7812 */ /* 0x000fe4000782c0ff */
[----:B------:R-:W-:Y:S02]  /*5ad0*/  CS2R R98, SRZ ;  /* 0x0000000000627805 */ /* 0x000fe4000001ff00 */
[----:B------:R-:W-:Y:S02]  /*5ae0*/  SEL R0, RZ, 0xffffffff, P2 ;  /* 0xffffffffff007807 */ /* 0x000fe40001000000 */
[----:B------:R-:W-:Y:S02]  /*5af0*/  CS2R R96, SRZ ;  /* 0x0000000000607805 */ /* 0x000fe4000001ff00 */
[----:B------:R-:W-:Y:S02]  /*5b00*/  SEL R3, RZ, 0xffffffff, P0 ;  /* 0xffffffffff037807 */ /* 0x000fe40000000000 */
[----:B------:R-:W-:Y:S02]  /*5b10*/  CS2R R90, SRZ ;  /* 0x00000000005a7805 */ /* 0x000fe4000001ff00 */
[----:B------:R-:W-:Y:S02]  /*5b20*/  CS2R R88, SRZ ;  /* 0x0000000000587805 */ /* 0x000fe4000001ff00 */
[----:B------:R-:W-:Y:S02]  /*5b30*/  CS2R R86, SRZ ;  /* 0x0000000000567805 */ /* 0x000fe4000001ff00 */
[----:B------:R-:W-:Y:S02]  /*5b40*/  @P3 SEL R0, R3, R0, !P1 ;  /* 0x0000000003003207 */ /* 0x000fe40004800000 */
[----:B------:R-:W-:Y:S02]  /*5b50*/  CS2R R84, SRZ ;  /* 0x0000000000547805 */ /* 0x000fe4000001ff00 */
[----:B------:R-:W-:Y:S04]  /*5b60*/  LOP3.LUT R0, R0, 0x1, RZ, 0xc0, !PT ;  /* 0x0000000100007812 */ /* 0x000fe800078ec0ff */
[----:B------:R-:W-:Y:S01]  /*5b70*/  ISETP.NE.U32.AND P0, PT, R0, 0x1, PT ;  /* 0x000000010000780c */ /* 0x000fe20003f05070 */
[----:B------:R-:W-:Y:S01]  /*5b80*/  @!UPT UIADD3 URZ, UPT, UPT, URZ, URZ, URZ ;  /* 0x000000fffffff290 */ /* 0x000fe2000fffe0ff */
[----:B------:R-:W-:Y:S11]  /*5b90*/  @!P5 BRA `(.L_x_101) ;  /* 0x00000000000cd947 */ /* 0x000ff60003800000 */
[----:B------:R-:W-:Y:S04]  /*5ba0*/  SHF.L.U32 R3, R173, 0x1f, RZ ;  /* 0x0000001fad037819 */ /* 0x000fe800000006ff */
[----:B------:R-:W1:Y:S02]  /*5bb0*/  SYNCS.PHASECHK.TRANS64.TRYWAIT P1, [UR43+0x110], R3 ;  /* 0x00011003ff0075a7 */ /* 0x000e64000802112b */
[----:B-1----:R-:W-:Y:S05]  /*5bc0*/  @!P1 BRA `(.L_x_102) ;  /* 0x0000002000989947 */ /* 0x002fea0003800000 */
.L_x_101:
[----:B------:R-:W-:Y:S05]  /*5bd0*/  BSYNC B0 ;  /* 0x0000000000007941 */ /* 0x000fea0003800000 */
.L_x_100:
[----:B------:R2:W4:Y:S01]  /*5be0*/  @P0 LDS.128 R92, [R168+UR43+0x200] ;  /* 0x0002002ba85c0984 */ /* 0x0005220008000c00 */
[----:B------:R-:W-:Y:S01]  /*5bf0*/  UIADD3 UR4, UPT, UPT, UR43, 0x118, URZ ;  /* 0x000001182b047890 */ /* 0x000fe2000fffe0ff */
[----:B------:R-:W-:Y:S02]  /*5c00*/  LOP3.LUT R173, R173, 0x1, RZ, 0x3c, !PT ;  /* 0x00000001adad7812 */ /* 0x000fe400078e3cff */
[----:B------:R2:W1:Y:S01]  /*5c10*/  @P0 LDS.128 R96, [R178+0x10] ;  /* 0x00001000b2600984 */ /* 0x0004620000000c00 */
[----:B------:R-:W-:Y:S03]  /*5c20*/  UPRMT UR4, UR37, 0x654, UR4 ;  /* 0x0000065425047896 */ /* 0x000fe60008000004 */
[----:B------:R2:W1:Y:S04]  /*5c30*/  @P0 LDS.128 R88, [R177+0x20] ;  /* 0x00002000b1580984 */ /* 0x0004680000000c00 */
[----:B------:R2:W1:Y:S01]  /*5c40*/  @P0 LDS.128 R84, [R176+0x30] ;  /* 0x00003000b0540984 */ /* 0x0004620000000c00 */
[----:B------:R-:W-:Y:S01]  /*5c50*/  @!PT LDS RZ, [RZ] ;  /* 0x00000000fffff984 */ /* 0x000fe20000000800 */
[----:B------:R-:W-:Y:S01]  /*5c60*/  @!PT LDS RZ, [RZ] ;  /* 0x00000000fffff984 */ /* 0x000fe20000000800 */
[----:B------:R-:W-:Y:S01]  /*5c70*/  @!PT LDS RZ, [RZ] ;  /* 0x00000000fffff984 */ /* 0x000fe20000000800 */
[----:B------:R-:W-:Y:S01]  /*5c80*/  @!PT LDS RZ, [RZ] ;  /* 0x00000000fffff984 */ /* 0x000fe20000000800 */
[----:B------:R5:W-:Y:S06]  /*5c90*/  MEMBAR.ALL.CTA ;  /* 0x0000000000007992 */ /* 0x000bec0000008000 */
[----:B-----5:R-:W5:Y:S02]  /*5ca0*/  FENCE.VIEW.ASYNC.S ;  /* 0x00000000000073c6 */ /* 0x020f640000000000 */
[----:B-----5:R-:W-:Y:S01]  /*5cb0*/  SYNCS.ARRIVE.TRANS64.RED.A1T0 RZ, [UR4], RZ ;  /* 0x000000ffffff79a7 */ /* 0x020fe20008100404 */
.L_x_99:
[----:B------:R-:W-:Y:S05]  /*5cc0*/  BSYNC B1 ;  /* 0x0000000000017941 */ /* 0x000fea0003800000 */
.L_x_98:
[----:B-1----:R-:W-:Y:S04]  /*5cd0*/  SHF.R.U32.HI R0, RZ, 0x15, R64 ;  /* 0x00000015ff007819 */ /* 0x002fe80000011640 */
[----:B------:R-:W-:Y:S01]  /*5ce0*/  LOP3.LUT P0, RZ, R0, 0x3, R169, 0x48, !PT ;  /* 0x0000000300ff7812 */ /* 0x000fe200078048a9 */
[----:B------:R-:W-:Y:S01]  /*5cf0*/  @!UPT UIADD3 URZ, UPT, UPT, URZ, URZ, URZ ;  /* 0x000000fffffff290 */ /* 0x000fe2000fffe0ff */
[----:B------:R-:W-:Y:S11]  /*5d00*/  @P4 BRA `(.L_x_103) ;  /* 0x0000000000084947 */ /* 0x000ff60003800000 */
[----:B------:R-:W1:Y:S02]  /*5d10*/  SYNCS.PHASECHK.TRANS64.TRYWAIT P1, [R156+URZ+0x150], R5 ;  /* 0x000150059c0075a7 */ /* 0x000e6400080211ff */
[----:B-1----:R-:W-:Y:S05]  /*5d20*/  @!P1 BRA `(.L_x_104) ;  /* 0x0000002000589947 */ /* 0x002fea0003800000 */
.L_x_103:
[----:B------:R-:W-:Y:S05]  /*5d30*/  @!P0 BRA `(.L_x_105) ;  /* 0x0000000000408947 */ /* 0x000fea0003800000 */
[----:B------:R-:W1:Y:S01]  /*5d40*/  LDCU.64 UR8, c[0x4][0x70] ;  /* 0x01000e00ff0877ac */ /* 0x000e620008000a00 */
[----:B------:R-:W-:Y:S01]  /*5d50*/  MOV R3, 0x0 ;  /* 0x0000000000037802 */ /* 0x000fe20000000f00 */
[----:B------:R-:W-:Y:S02]  /*5d60*/  HFMA2 R12, -RZ, RZ, 0, 5.9604644775390625e-08 ;  /* 0x00000001ff0c7431 */ /* 0x000fe400000001ff */
[----:B------:R-:W-:Y:S02]  /*5d70*/  IMAD.MOV.U32 R8, RZ, RZ, 0x192 ;  /* 0x00000192ff087424 */ /* 0x000fe400078e00ff */
[----:B------:R-:W-:Y:S01]  /*5d80*/  IMAD.MOV.U32 R13, RZ, RZ, RZ ;  /* 0x000000ffff0d7224 */ /* 0x000fe200078e00ff */
[----:B------:R-:W5:Y:S01]  /*5d90*/  LDCU.64 UR6, c[0x4][0x78] ;  /* 0x01000f00ff0677ac */ /* 0x000f620008000a00 */
[----:B------:R-:W2:Y:S01]  /*5da0*/  LDC.64 R2, c[0x4][R3] ;  /* 0x0100000003027b82 */ /* 0x000ea20000000a00 */
[----:B------:R-:W3:Y:S01]  /*5db0*/  LDCU.64 UR4, c[0x4][0x10] ;  /* 0x01000200ff0477ac */ /* 0x000ee20008000a00 */
[----:B-1----:R-:W-:Y:S01]  /*5dc0*/  MOV R5, UR9 ;  /* 0x0000000900057c02 */ /* 0x002fe20008000f00 */
[----:B------:R-:W-:Y:S01]  /*5dd0*/  IMAD.U32 R4, RZ, RZ, UR8 ;  /* 0x00000008ff047e24 */ /* 0x000fe2000f8e00ff */
[----:B-----5:R-:W-:Y:S01]  /*5de0*/  MOV R7, UR7 ;  /* 0x0000000700077c02 */ /* 0x020fe20008000f00 */
[----:B------:R-:W-:Y:S01]  /*5df0*/  IMAD.U32 R6, RZ, RZ, UR6 ;  /* 0x00000006ff067e24 */ /* 0x000fe2000f8e00ff */
[----:B---3--:R-:W-:Y:S01]  /*5e00*/  MOV R11, UR5 ;  /* 0x00000005000b7c02 */ /* 0x008fe20008000f00 */
[----:B------:R-:W-:Y:S02]  /*5e10*/  IMAD.U32 R10, RZ, RZ, UR4 ;  /* 0x00000004ff0a7e24 */ /* 0x000fe4000f8e00ff */
[----:B------:R-:W-:Y:S07]  /*5e20*/  LEPC R20, `(.L_x_105) ;  /* 0x000000001014794e */ /* 0x000fee0000000000 */
[----:B--2-4-:R-:W-:Y:S05]  /*5e30*/  CALL.ABS.NOINC R2 ;  /* 0x0000000002007343 */ /* 0x014fea0003c00000 */
.L_x_105:
[----:B------:R-:W-:Y:S01]  /*5e40*/  LOP3.LUT P0, RZ, R166, 0x60, RZ, 0xc0, !PT ;  /* 0x00000060a6ff7812 */ /* 0x000fe2000780c0ff */
[----:B------:R-:W-:Y:S05]  /*5e50*/  WARPSYNC.ALL ;  /* 0x0000000000007948 */ /* 0x000fea0003800000 */
[----:B------:R-:W-:Y:S01]  /*5e60*/  R2UR UR4, R64 ;  /* 0x00000000400472ca */ /* 0x000fe200000e0000 */
[----:B------:R-:W-:Y:S01]  /*5e70*/  BSSY.RECONVERGENT B0, `(.L_x_106) ;  /* 0x0000121000007945 */ /* 0x000fe20003800200 */
[-C--:B----4-:R-:W-:Y:S02]  /*5e80*/  F2FP.F16.E4M3.UNPACK_B R82, R92.reuse ;  /* 0x0000005cff52723e */ /* 0x090fe400020006ff */
[----:B------:R-:W-:Y:S02]  /*5e90*/  F2FP.F16.E4M3.UNPACK_B R109, R92.H1 ;  /* 0x0000005cff6d723e */ /* 0x000fe400030006ff */
[-C--:B------:R-:W-:Y:S01]  /*5ea0*/  F2FP.F16.E4M3.UNPACK_B R107, R93.reuse ;  /* 0x0000005dff6b723e */ /* 0x080fe200020006ff */
[--C-:B------:R-:W-:Y:S01]  /*5eb0*/  HADD2.F32 R80, -RZ, R82.reuse.H0_H0 ;  /* 0x20000052ff507230 */ /* 0x100fe20000004100 */
[----:B------:R-:W-:Y:S01]  /*5ec0*/  F2FP.F16.E4M3.UNPACK_B R105, R93.H1 ;  /* 0x0000005dff69723e */ /* 0x000fe200030006ff */
[----:B------:R-:W-:Y:S01]  /*5ed0*/  HADD2.F32 R82, -RZ, R82.H1_H1 ;  /* 0x30000052ff527230 */ /* 0x000fe20000004100 */
[-C--:B------:R-:W-:Y:S01]  /*5ee0*/  F2FP.F16.E4M3.UNPACK_B R130, R84.reuse ;  /* 0x00000054ff82723e */ /* 0x080fe200020006ff */
[--C-:B------:R-:W-:Y:S01]  /*5ef0*/  HADD2.F32 R83, -RZ, R109.reuse.H0_H0 ;  /* 0x2000006dff537230 */ /* 0x100fe20000004100 */
[----:B------:R-:W-:Y:S01]  /*5f00*/  F2FP.F16.E4M3.UNPACK_B R132, R84.H1 ;  /* 0x00000054ff84723e */ /* 0x000fe200030006ff */
[----:B------:R-:W3:Y:S01]  /*5f10*/  LDTM.x64 R4, tmem[UR4] ;  /* 0x00000004000479ee */ /* 0x000ee20008340000 */
[----:B------:R-:W-:Y:S01]  /*5f20*/  NOP ;  /* 0x0000000000007918 */ /* 0x000fe20000000000 */
[----:B------:R-:W-:Y:S01]  /*5f30*/  R2UR UR5, R156 ;  /* 0x000000009c0572ca */ /* 0x000fe200000e0000 */
[--C-:B------:R-:W-:Y:S01]  /*5f40*/  HADD2.F32 R129, -RZ, R130.reuse.H0_H0 ;  /* 0x20000082ff817230 */ /* 0x100fe20000004100 */
[----:B------:R-:W-:Y:S01]  /*5f50*/  F2FP.F16.E4M3.UNPACK_B R93, R94 ;  /* 0x0000005eff5d723e */ /* 0x000fe200020006ff */
[----:B------:R-:W-:Y:S01]  /*5f60*/  HADD2.F32 R130, -RZ, R130.H1_H1 ;  /* 0x30000082ff827230 */ /* 0x000fe20000004100 */
[-C--:B------:R-:W-:Y:S01]  /*5f70*/  F2FP.F16.E4M3.UNPACK_B R134, R85.reuse ;  /* 0x00000055ff86723e */ /* 0x080fe200020006ff */
[----:B------:R-:W-:Y:S01]  /*5f80*/  HADD2.F32 R84, -RZ, R109.H1_H1 ;  /* 0x3000006dff547230 */ /* 0x000fe20000004100 */
[----:B------:R-:W-:Y:S01]  /*5f90*/  F2FP.F16.E4M3.UNPACK_B R136, R85.H1 ;  /* 0x00000055ff88723e */ /* 0x000fe200030006ff */
[--C-:B------:R-:W-:Y:S01]  /*5fa0*/  HADD2.F32 R85, -RZ, R107.reuse.H0_H0 ;  /* 0x2000006bff557230 */ /* 0x100fe20000004100 */
[-C--:B------:R-:W-:Y:S01]  /*5fb0*/  F2FP.F16.E4M3.UNPACK_B R138, R86.reuse ;  /* 0x00000056ff8a723e */ /* 0x080fe200020006ff */
[--C-:B------:R-:W-:Y:S01]  /*5fc0*/  HADD2.F32 R133, -RZ, R134.reuse.H0_H0 ;  /* 0x20000086ff857230 */ /* 0x100fe20000004100 */
[----:B------:R-:W-:Y:S01]  /*5fd0*/  F2FP.F16.E4M3.UNPACK_B R140, R86.H1 ;  /* 0x00000056ff8c723e */ /* 0x000fe200030006ff */
[----:B------:R-:W-:Y:S01]  /*5fe0*/  HADD2.F32 R86, -RZ, R107.H1_H1 ;  /* 0x3000006bff567230 */ /* 0x000fe20000004100 */
[----:B------:R-:W-:Y:S01]  /*5ff0*/  F2FP.F16.E4M3.UNPACK_B R142, R87 ;  /* 0x00000057ff8e723e */ /* 0x000fe200020006ff */
[----:B------:R-:W-:Y:S01]  /*6000*/  UIADD3 UR5, UPT, UPT, UR5, 0x170, URZ ;  /* 0x0000017005057890 */ /* 0x000fe2000fffe0ff */
[----:B------:R-:W-:Y:S01]  /*6010*/  HADD2.F32 R134, -RZ, R134.H1_H1 ;  /* 0x30000086ff867230 */ /* 0x000fe20000004100 */
[----:B------:R-:W-:Y:S01]  /*6020*/  F2FP.F16.E4M3.UNPACK_B R114, R88 ;  /* 0x00000058ff72723e */ /* 0x000fe200020006ff */
[--C-:B------:R-:W-:Y:S01]  /*6030*/  HADD2.F32 R137, -RZ, R138.reuse.H0_H0 ;  /* 0x2000008aff897230 */ /* 0x100fe20000004100 */
[----:B------:R-:W-:Y:S01]  /*6040*/  UPRMT UR5, UR37, 0x654, UR5 ;  /* 0x0000065425057896 */ /* 0x000fe20008000005 */
[----:B------:R-:W-:Y:S01]  /*6050*/  HADD2.F32 R138, -RZ, R138.H1_H1 ;  /* 0x3000008aff8a7230 */ /* 0x000fe20000004100 */
[-C--:B------:R-:W-:Y:S01]  /*6060*/  F2FP.F16.E4M3.UNPACK_B R118, R89.reuse ;  /* 0x00000059ff76723e */ /* 0x080fe200020006ff */
[--C-:B------:R-:W-:Y:S01]  /*6070*/  HADD2.F32 R113, -RZ, R114.reuse.H0_H0 ;  /* 0x20000072ff717230 */ /* 0x100fe20000004100 */
[----:B------:R-:W-:Y:S01]  /*6080*/  F2FP.F16.E4M3.UNPACK_B R120, R89.H1 ;  /* 0x00000059ff78723e */ /* 0x000fe200030006ff */
[C---:B---3--:R-:W-:Y:S01]  /*6090*/  FMUL R4, R78.reuse, R4 ;  /* 0x000000044e047220 */ /* 0x048fe20000400000 */
[C---:B------:R-:W-:Y:S01]  /*60a0*/  FMUL R5, R78.reuse, R5 ;  /* 0x000000054e057220 */ /* 0x040fe20000400000 */
[C---:B------:R-:W-:Y:S01]  /*60b0*/  FMUL R8, R78.reuse, R8 ;  /* 0x000000084e087220 */ /* 0x040fe20000400000 */
[C---:B------:R-:W-:Y:S01]  /*60c0*/  FMUL R9, R78.reuse, R9 ;  /* 0x000000094e097220 */ /* 0x040fe20000400000 */
[----:B------:R-:W-:Y:S01]  /*60d0*/  SYNCS.ARRIVE.TRANS64.RED.A1T0 RZ, [UR5], RZ ;  /* 0x000000ffffff79a7 */ /* 0x000fe20008100405 */
[C---:B------:R-:W-:Y:S01]  /*60e0*/  FFMA R4, R81.reuse, R80, R4 ;  /* 0x0000005051047223 */ /* 0x040fe20000000004 */
[C---:B------:R-:W-:Y:S01]  /*60f0*/  FFMA R5, R81.reuse, R82, R5 ;  /* 0x0000005251057223 */ /* 0x040fe20000000005 */
[----:B------:R-:W-:Y:S02]  /*6100*/  HADD2.F32 R89, -RZ, R93.H0_H0 ;  /* 0x2000005dff597230 */ /* 0x000fe40000004100 */
[C---:B------:R-:W-:Y:S01]  /*6110*/  FMUL R12, R78.reuse, R12 ;  /* 0x0000000c4e0c7220 */ /* 0x040fe20000400000 */
        /* <DEDUP_REMOVED lines=11> */
[----:B------:R-:W-:Y:S02]  /*61d0*/  HADD2.F32 R114, -RZ, R114.H1_H1 ;  /* 0x30000072ff727230 */ /* 0x000fe40000004100 */
[C---:B------:R-:W-:Y:S01]  /*61e0*/  FMUL R32, R78.reuse, R36 ;  /* 0x000000244e207220 */ /* 0x040fe20000400000 */
[C---:B------:R-:W-:Y:S01]  /*61f0*/  FMUL R33, R78.reuse, R37 ;  /* 0x000000254e217220 */ /* 0x040fe20000400000 */
[--C-:B------:R-:W-:Y:S02]  /*6200*/  HADD2.F32 R117, -RZ, R118.reuse.H0_H0 ;  /* 0x20000076ff757230 */ /* 0x100fe40000004100 */
[C---:B------:R-:W-:Y:S01]  /*6210*/  FMUL R36, R78.reuse, R40 ;  /* 0x000000284e247220 */ /* 0x040fe20000400000 */
[----:B------:R-:W-:Y:S02]  /*6220*/  HADD2.F32 R118, -RZ, R118.H1_H1 ;  /* 0x30000076ff767230 */ /* 0x000fe40000004100 */
        /* <DEDUP_REMOVED lines=8> */
[----:B------:R-:W-:Y:S01]  /*62b0*/  F2FP.F16.E4M3.UNPACK_B R92, R94.H1 ;  /* 0x0000005eff5c723e */ /* 0x000fe200030006ff */
[C---:B------:R-:W-:Y:S01]  /*62c0*/  FMUL R53, R78.reuse, R57 ;  /* 0x000000394e357220 */ /* 0x040fe20000400000 */
[C---:B------:R-:W-:Y:S01]  /*62d0*/  FMUL R56, R78.reuse, R60 ;  /* 0x0000003c4e387220 */ /* 0x040fe20000400000 */
[----:B------:R-:W-:Y:S01]  /*62e0*/  F2FP.F16.E4M3.UNPACK_B R141, R87.H1 ;  /* 0x00000057ff8d723e */ /* 0x000fe200030006ff */
[C---:B------:R-:W-:Y:S01]  /*62f0*/  FMUL R57, R78.reuse, R61 ;  /* 0x0000003d4e397220 */ /* 0x040fe20000400000 */
[----:B------:R-:W-:Y:S02]  /*6300*/  HADD2.F32 R80, -RZ, R142.H1_H1 ;  /* 0x3000008eff507230 */ /* 0x000fe40000004100 */
[C---:B------:R-:W-:Y:S01]  /*6310*/  FMUL R60, R78.reuse, R64 ;  /* 0x000000404e3c7220 */ /* 0x040fe20000400000 */
[----:B------:R-:W-:Y:S01]  /*6320*/  F2FP.F16.E4M3.UNPACK_B R116, R88.H1 ;  /* 0x00000058ff74723e */ /* 0x000fe200030006ff */
[C---:B------:R-:W-:Y:S01]  /*6330*/  FMUL R61, R78.reuse, R65 ;  /* 0x000000414e3d7220 */ /* 0x040fe20000400000 */
[C---:B------:R-:W-:Y:S01]  /*6340*/  FMUL R6, R78.reuse, R6 ;  /* 0x000000064e067220 */ /* 0x040fe20000400000 */
[----:B------:R-:W-:Y:S01]  /*6350*/  F2FP.F16.E4M3.UNPACK_B R94, R95 ;  /* 0x0000005fff5e723e */ /* 0x000fe200020006ff */
[C---:B------:R-:W-:Y:S01]  /*6360*/  FMUL R7, R78.reuse, R7 ;  /* 0x000000074e077220 */ /* 0x040fe20000400000 */
[--C-:B------:R-:W-:Y:S02]  /*6370*/  HADD2.F32 R87, -RZ, R105.reuse.H0_H0 ;  /* 0x20000069ff577230 */ /* 0x100fe40000004100 */
[C---:B------:R-:W-:Y:S01]  /*6380*/  FFMA R6, R81.reuse, R83, R6 ;  /* 0x0000005351067223 */ /* 0x040fe20000000006 */
[----:B------:R-:W-:Y:S01]  /*6390*/  F2FP.F16.E4M3.UNPACK_B R122, R90 ;  /* 0x0000005aff7a723e */ /* 0x000fe200020006ff */
[C---:B------:R-:W-:Y:S01]  /*63a0*/  FFMA R7, R81.reuse, R84, R7 ;  /* 0x0000005451077223 */ /* 0x040fe20000000007 */
[C---:B------:R-:W-:Y:S01]  /*63b0*/  FFMA R8, R81.reuse, R85, R8 ;  /* 0x0000005551087223 */ /* 0x040fe20000000008 */
[----:B------:R-:W-:Y:S01]  /*63c0*/  F2FP.F16.E4M3.UNPACK_B R124, R90.H1 ;  /* 0x0000005aff7c723e */ /* 0x000fe200030006ff */
[----:B------:R-:W-:Y:S02]  /*63d0*/  HADD2.F32 R88, -RZ, R105.H1_H1 ;  /* 0x30000069ff587230 */ /* 0x000fe40000004100 */
[----:B------:R-:W-:Y:S01]  /*63e0*/  FFMA R9, R81, R86, R9 ;  /* 0x0000005651097223 */ /* 0x000fe20000000009 */
[----:B------:R-:W-:Y:S01]  /*63f0*/  F2FP.SATFINITE.E4M3.F32.PACK_AB_MERGE_C R156, R7, R6, RZ ;  /* 0x00000006079c723e */ /* 0x000fe200048070ff */
[----:B------:R-:W-:Y:S02]  /*6400*/  HADD2.F32 R90, -RZ, R93.H1_H1 ;  /* 0x3000005dff5a7230 */ /* 0x000fe40000004100 */
[C---:B------:R-:W-:Y:S01]  /*6410*/  FMUL R10, R78.reuse, R10 ;  /* 0x0000000a4e0a7220 */ /* 0x040fe20000400000 */
[--C-:B------:R-:W-:Y:S01]  /*6420*/  HADD2.F32 R93, -RZ, R94.reuse.H0_H0 ;  /* 0x2000005eff5d7230 */ /* 0x100fe20000004100 */
[----:B------:R-:W-:Y:S01]  /*6430*/  F2FP.SATFINITE.E4M3.F32.PACK_AB_MERGE_C R156, R5, R4, R156 ;  /* 0x00000004059c723e */ /* 0x000fe2000480709c */
[----:B------:R-:W-:Y:S02]  /*6440*/  HADD2.F32 R94, -RZ, R94.H1_H1 ;  /* 0x3000005eff5e7230 */ /* 0x000fe40000004100 */
[C---:B------:R-:W-:Y:S01]  /*6450*/  FFMA R10, R81.reuse, R87, R10 ;  /* 0x00000057510a7223 */ /* 0x040fe2000000000a */
[--C-:B------:R-:W-:Y:S02]  /*6460*/  HADD2.F32 R121, -RZ, R122.reuse.H0_H0 ;  /* 0x2000007aff797230 */ /* 0x100fe40000004100 */
[C---:B------:R-:W-:Y:S01]  /*6470*/  FMUL R11, R78.reuse, R11 ;  /* 0x0000000b4e0b7220 */ /* 0x040fe20000400000 */
[----:B------:R-:W-:Y:S01]  /*6480*/  F2FP.F16.E4M3.UNPACK_B R126, R91 ;  /* 0x0000005bff7e723e */ /* 0x000fe200020006ff */
[----:B------:R-:W-:Y:S01]  /*6490*/  HADD2.F32 R122, -RZ, R122.H1_H1 ;  /* 0x3000007aff7a7230 */ /* 0x000fe20000004100 */
[----:B------:R-:W-:Y:S01]  /*64a0*/  F2FP.F16.E4M3.UNPACK_B R103, R95.H1 ;  /* 0x0000005fff67723e */ /* 0x000fe200030006ff */
[C---:B------:R-:W-:Y:S01]  /*64b0*/  FFMA R11, R81.reuse, R88, R11 ;  /* 0x00000058510b7223 */ /* 0x040fe2000000000b */
[----:B------:R-:W-:Y:S01]  /*64c0*/  F2FP.F16.E4M3.UNPACK_B R128, R91.H1 ;  /* 0x0000005bff80723e */ /* 0x000fe200030006ff */
[----:B------:R-:W-:Y:S02]  /*64d0*/  HADD2.F32 R91, -RZ, R92.H0_H0 ;  /* 0x2000005cff5b7230 */ /* 0x000fe40000004100 */
[C---:B------:R-:W-:Y:S01]  /*64e0*/  FFMA R12, R81.reuse, R89, R12 ;  /* 0x00000059510c7223 */ /* 0x040fe2000000000c */
[----:B------:R-:W-:Y:S01]  /*64f0*/  FFMA R13, R81, R90, R13 ;  /* 0x0000005a510d7223 */ /* 0x000fe2000000000d */
[----:B------:R-:W-:Y:S01]  /*6500*/  F2FP.SATFINITE.E4M3.F32.PACK_AB_MERGE_C R157, R11, R10, RZ ;  /* 0x0000000a0b9d723e */ /* 0x000fe200048070ff */
[--C-:B------:R-:W-:Y:S01]  /*6510*/  HADD2.F32 R125, -RZ, R126.reuse.H0_H0 ;  /* 0x2000007eff7d7230 */ /* 0x100fe20000004100 */
[----:B------:R-:W-:Y:S01]  /*6520*/  F2FP.F16.E4M3.UNPACK_B R101, R96 ;  /* 0x00000060ff65723e */ /* 0x000fe200020006ff */
[----:B------:R-:W-:Y:S01]  /*6530*/  HADD2.F32 R126, -RZ, R126.H1_H1 ;  /* 0x3000007eff7e7230 */ /* 0x000fe20000004100 */
[----:B------:R-:W-:Y:S01]  /*6540*/  F2FP.SATFINITE.E4M3.F32.PACK_AB_MERGE_C R157, R9, R8, R157 ;  /* 0x00000008099d723e */ /* 0x000fe2000480709d */
[----:B------:R-:W-:Y:S02]  /*6550*/  HADD2.F32 R83, -RZ, R142.H0_H0 ;  /* 0x2000008eff537230 */ /* 0x000fe40000004100 */
[C---:B------:R-:W-:Y:S01]  /*6560*/  FMUL R14, R78.reuse, R14 ;  /* 0x0000000e4e0e7220 */ /* 0x040fe20000400000 */
[----:B------:R-:W-:Y:S02]  /*6570*/  HADD2.F32 R92, -RZ, R92.H1_H1 ;  /* 0x3000005cff5c7230 */ /* 0x000fe40000004100 */
[C---:B------:R-:W-:Y:S01]  /*6580*/  FMUL R15, R78.reuse, R15 ;  /* 0x0000000f4e0f7220 */ /* 0x040fe20000400000 */
[----:B------:R-:W-:Y:S01]  /*6590*/  F2FP.F16.E4M3.UNPACK_B R100, R96.H1 ;  /* 0x00000060ff64723e */ /* 0x000fe200030006ff */
[--C-:B------:R-:W-:Y:S02]  /*65a0*/  HADD2.F32 R95, -RZ, R103.reuse.H0_H0 ;  /* 0x20000067ff5f7230 */ /* 0x100fe40000004100 */
[C---:B------:R-:W-:Y:S01]  /*65b0*/  FFMA R14, R81.reuse, R91, R14 ;  /* 0x0000005b510e7223 */ /* 0x040fe2000000000e */
[C---:B------:R-:W-:Y:S01]  /*65c0*/  FFMA R15, R81.reuse, R92, R15 ;  /* 0x0000005c510f7223 */ /* 0x040fe2000000000f */
[C---:B------:R-:W-:Y:S01]  /*65d0*/  FFMA R16, R81.reuse, R93, R16 ;  /* 0x0000005d51107223 */ /* 0x040fe20000000010 */
[----:B------:R-:W-:Y:S01]  /*65e0*/  FFMA R17, R81, R94, R17 ;  /* 0x0000005e51117223 */ /* 0x000fe20000000011 */
[-C--:B------:R-:W-:Y:S01]  /*65f0*/  F2FP.F16.E4M3.UNPACK_B R102, R97.reuse ;  /* 0x00000061ff66723e */ /* 0x080fe200020006ff */
[----:B------:R-:W-:Y:S01]  /*6600*/  HADD2.F32 R96, -RZ, R103.H1_H1 ;  /* 0x30000067ff607230 */ /* 0x000fe20000004100 */
[----:B------:R-:W-:Y:S01]  /*6610*/  F2FP.SATFINITE.E4M3.F32.PACK_AB_MERGE_C R158, R15, R14, RZ ;  /* 0x0000000e0f9e723e */ /* 0x000fe200048070ff */
[C---:B------:R-:W-:Y:S01]  /*6620*/  FMUL R18, R78.reuse, R18 ;  /* 0x000000124e127220 */ /* 0x040fe20000400000 */
[----:B------:R-:W-:Y:S01]  /*6630*/  F2FP.F16.E4M3.UNPACK_B R104, R97.H1 ;  /* 0x00000061ff68723e */ /* 0x000fe200030006ff */
[--C-:B------:R-:W-:Y:S01]  /*6640*/  HADD2.F32 R97, -RZ, R101.reuse.H0_H0 ;  /* 0x20000065ff617230 */ /* 0x100fe20000004100 */
[----:B------:R-:W-:Y:S01]  /*6650*/  F2FP.SATFINITE.E4M3.F32.PACK_AB_MERGE_C R158, R13, R12, R158 ;  /* 0x0000000c0d9e723e */ /* 0x000fe2000480709e */
[C---:B------:R-:W-:Y:S01]  /*6660*/  FFMA R18, R81.reuse, R95, R18 ;  /* 0x0000005f51127223 */ /* 0x040fe20000000012 */
[----:B------:R-:W-:Y:S01]  /*6670*/  F2FP.F16.E4M3.UNPACK_B R110, R99 ;  /* 0x00000063ff6e723e */ /* 0x000fe200020006ff */
[C---:B------:R-:W-:Y:S01]  /*6680*/  FMUL R19, R78.reuse, R19 ;  /* 0x000000134e137220 */ /* 0x040fe20000400000 */
[----:B------:R-:W-:Y:S01]  /*6690*/  F2FP.F16.E4M3.UNPACK_B R112, R99.H1 ;  /* 0x00000063ff70723e */ /* 0x000fe200030006ff */
[----:B------:R-:W-:Y:S01]  /*66a0*/  HADD2.F32 R99, -RZ, R101.H1_H1 ;  /* 0x30000065ff637230 */ /* 0x000fe20000004100 */
[-C--:B------:R-:W-:Y:S01]  /*66b0*/  F2FP.F16.E4M3.UNPACK_B R106, R98.reuse ;  /* 0x00000062ff6a723e */ /* 0x080fe200020006ff */
[----:B------:R-:W-:Y:S01]  /*66c0*/  HADD2.F32 R101, -RZ, R102.H0_H0 ;  /* 0x20000066ff657230 */ /* 0x000fe20000004100 */
[----:B------:R-:W-:Y:S01]  /*66d0*/  F2FP.F16.E4M3.UNPACK_B R108, R98.H1 ;  /* 0x00000062ff6c723e */ /* 0x000fe200030006ff */
[----:B------:R-:W-:Y:S02]  /*66e0*/  HADD2.F32 R98, -RZ, R100.H0_H0 ;  /* 0x20000064ff627230 */ /* 0x000fe40000004100 */
[C---:B------:R-:W-:Y:S01]  /*66f0*/  FFMA R19, R81.reuse, R96, R19 ;  /* 0x0000006051137223 */ /* 0x040fe20000000013 */
[C---:B------:R-:W-:Y:S01]  /*6700*/  FFMA R0, R81.reuse, R97, R0 ;  /* 0x0000006151007223 */ /* 0x040fe20000000000 */
[----:B------:R-:W-:Y:S01]  /*6710*/  FFMA R2, R81, R99, R2 ;  /* 0x0000006351027223 */ /* 0x000fe20000000002 */
[----:B------:R-:W-:Y:S02]  /*6720*/  HADD2.F32 R102, -RZ, R102.H1_H1 ;  /* 0x30000066ff667230 */ /* 0x000fe40000004100 */
[C---:B------:R-:W-:Y:S01]  /*6730*/  FMUL R3, R78.reuse, R22 ;  /* 0x000000164e037220 */ /* 0x040fe20000400000 */
[----:B------:R-:W-:Y:S01]  /*6740*/  HADD2.F32 R100, -RZ, R100.H1_H1 ;  /* 0x30000064ff647230 */ /* 0x000fe20000004100 */
[----:B------:R-:W-:Y:S01]  /*6750*/  F2FP.SATFINITE.E4M3.F32.PACK_AB_MERGE_C R159, R19, R18, RZ ;  /* 0x00000012139f723e */ /* 0x000fe200048070ff */
[--C-:B------:R-:W-:Y:S02]  /*6760*/  HADD2.F32 R105, -RZ, R106.reuse.H0_H0 ;  /* 0x2000006aff697230 */ /* 0x100fe40000004100 */
[----:B------:R-:W-:Y:S01]  /*6770*/  FFMA R3, R81, R98, R3 ;  /* 0x0000006251037223 */ /* 0x000fe20000000003 */
[----:B------:R-:W-:Y:S01]  /*6780*/  HADD2.F32 R106, -RZ, R106.H1_H1 ;  /* 0x3000006aff6a7230 */ /* 0x000fe20000004100 */
[----:B------:R-:W-:Y:S01]  /*6790*/  F2FP.SATFINITE.E4M3.F32.PACK_AB_MERGE_C R159, R17, R16, R159 ;  /* 0x00000010119f723e */ /* 0x000fe2000480709f */
[----:B------:R-:W-:Y:S02]  /*67a0*/  HADD2.F32 R109, -RZ, R110.H0_H0 ;  /* 0x2000006eff6d7230 */ /* 0x000fe40000004100 */
[C---:B------:R-:W-:Y:S01]  /*67b0*/  FMUL R23, R78.reuse, R23 ;  /* 0x000000174e177220 */ /* 0x040fe20000400000 */
[--C-:B------:R-:W-:Y:S02]  /*67c0*/  HADD2.F32 R103, -RZ, R104.reuse.H0_H0 ;  /* 0x20000068ff677230 */ /* 0x100fe40000004100 */
[C---:B------:R-:W-:Y:S01]  /*67d0*/  FMUL R22, R78.reuse, R26 ;  /* 0x0000001a4e167220 */ /* 0x040fe20000400000 */
[----:B------:R-:W-:Y:S01]  /*67e0*/  HADD2.F32 R104, -RZ, R104.H1_H1 ;  /* 0x30000068ff687230 */ /* 0x000fe20000004100 */
[----:B------:R1:W-:Y:S01]  /*67f0*/  STS.128 [R168+UR43+0x2200], R156 ;  /* 0x0022009ca8007988 */ /* 0x0003e20008000c2b */
[C---:B------:R-:W-:Y:S01]  /*6800*/  FFMA R23, R81.reuse, R100, R23 ;  /* 0x0000006451177223 */ /* 0x040fe20000000017 */
[C---:B------:R-:W-:Y:S01]  /*6810*/  FFMA R20, R81.reuse, R101, R20 ;  /* 0x0000006551147223 */ /* 0x040fe20000000014 */
[C---:B------:R-:W-:Y:S01]  /*6820*/  FFMA R21, R81.reuse, R102, R21 ;  /* 0x0000006651157223 */ /* 0x040fe20000000015 */
[----:B------:R-:W-:Y:S01]  /*6830*/  FFMA R22, R81, R103, R22 ;  /* 0x0000006751167223 */ /* 0x000fe20000000016 */
[----:B------:R-:W-:Y:S01]  /*6840*/  HADD2.F32 R110, -RZ, R110.H1_H1 ;  /* 0x3000006eff6e7230 */ /* 0x000fe20000004100 */
[----:B------:R-:W-:Y:S01]  /*6850*/  F2FP.SATFINITE.E4M3.F32.PACK_AB_MERGE_C R161, R23, R3, RZ ;  /* 0x0000000317a1723e */ /* 0x000fe200048070ff */
[C---:B------:R-:W-:Y:S01]  /*6860*/  FMUL R27, R78.reuse, R27 ;  /* 0x0000001b4e1b7220 */ /* 0x040fe20000400000 */
[--C-:B------:R-:W-:Y:S02]  /*6870*/  HADD2.F32 R107, -RZ, R108.reuse.H0_H0 ;  /* 0x2000006cff6b7230 */ /* 0x100fe40000004100 */
[----:B------:R-:W-:Y:S01]  /*6880*/  FMUL R26, R78, R30 ;  /* 0x0000001e4e1a7220 */ /* 0x000fe20000400000 */
[----:B------:R-:W-:Y:S01]  /*6890*/  HADD2.F32 R108, -RZ, R108.H1_H1 ;  /* 0x3000006cff6c7230 */ /* 0x000fe20000004100 */
[----:B------:R-:W-:Y:S01]  /*68a0*/  F2FP.SATFINITE.E4M3.F32.PACK_AB_MERGE_C R160, R2, R0, R161 ;  /* 0x0000000002a0723e */ /* 0x000fe200048070a1 */
[C---:B------:R-:W-:Y:S01]  /*68b0*/  FFMA R27, R81.reuse, R104, R27 ;  /* 0x00000068511b7223 */ /* 0x040fe2000000001b */
[C---:B------:R-:W-:Y:S01]  /*68c0*/  FFMA R24, R81.reuse, R105, R24 ;  /* 0x0000006951187223 */ /* 0x040fe20000000018 */
[C---:B------:R-:W-:Y:S01]  /*68d0*/  FFMA R25, R81.reuse, R106, R25 ;  /* 0x0000006a51197223 */ /* 0x040fe20000000019 */
[----:B------:R-:W-:Y:S01]  /*68e0*/  FFMA R26, R81, R107, R26 ;  /* 0x0000006b511a7223 */ /* 0x000fe2000000001a */
[C---:B------:R-:W-:Y:S01]  /*68f0*/  FMUL R31, R78.reuse, R31 ;  /* 0x0000001f4e1f7220 */ /* 0x040fe20000400000 */
[--C-:B------:R-:W-:Y:S01]  /*6900*/  HADD2.F32 R111, -RZ, R112.reuse.H0_H0 ;  /* 0x20000070ff6f7230 */ /* 0x100fe20000004100 */
[----:B------:R-:W-:Y:S01]  /*6910*/  F2FP.SATFINITE.E4M3.F32.PACK_AB_MERGE_C R162, R27, R22, RZ ;  /* 0x000000161ba2723e */ /* 0x000fe200048070ff */
[----:B------:R-:W-:Y:S02]  /*6920*/  HADD2.F32 R112, -RZ, R112.H1_H1 ;  /* 0x30000070ff707230 */ /* 0x000fe40000004100 */
[C---:B------:R-:W-:Y:S01]  /*6930*/  FFMA R31, R81.reuse, R108, R31 ;  /* 0x0000006c511f7223 */ /* 0x040fe2000000001f */
[----:B------:R-:W-:Y:S01]  /*6940*/  FFMA R28, R81, R109, R28 ;  /* 0x0000006d511c7223 */ /* 0x000fe2000000001c */
[----:B------:R-:W-:Y:S01]  /*6950*/  F2FP.SATFINITE.E4M3.F32.PACK_AB_MERGE_C R161, R21, R20, R162 ;  /* 0x0000001415a1723e */ /* 0x000fe200048070a2 */
[----:B------:R-:W-:Y:S01]  /*6960*/  FFMA R29, R81, R110, R29 ;  /* 0x0000006e511d7223 */ /* 0x000fe2000000001d */
[C---:B------:R-:W-:Y:S01]  /*6970*/  FMUL R30, R78.reuse, R34 ;  /* 0x000000224e1e7220 */ /* 0x040fe20000400000 */
[----:B------:R-:W-:Y:S01]  /*6980*/  F2FP.SATFINITE.E4M3.F32.PACK_AB_MERGE_C R163, R31, R26, RZ ;  /* 0x0000001a1fa3723e */ /* 0x000fe200048070ff */
[C---:B------:R-:W-:Y:S01]  /*6990*/  FMUL R35, R78.reuse, R35 ;  /* 0x000000234e237220 */ /* 0x040fe20000400000 */
[--C-:B------:R-:W-:Y:S02]  /*69a0*/  HADD2.F32 R115, -RZ, R116.reuse.H0_H0 ;  /* 0x20000074ff737230 */ /* 0x100fe40000004100 */
[----:B------:R-:W-:Y:S01]  /*69b0*/  FFMA R30, R81, R111, R30 ;  /* 0x0000006f511e7223 */ /* 0x000fe2000000001e */
[----:B------:R-:W-:Y:S01]  /*69c0*/  F2FP.SATFINITE.E4M3.F32.PACK_AB_MERGE_C R162, R25, R24, R163 ;  /* 0x0000001819a2723e */ /* 0x000fe200048070a3 */
[C---:B------:R-:W-:Y:S01]  /*69d0*/  FFMA R35, R81.reuse, R112, R35 ;  /* 0x0000007051237223 */ /* 0x040fe20000000023 */
[C---:B------:R-:W-:Y:S01]  /*69e0*/  FFMA R32, R81.reuse, R113, R32 ;  /* 0x0000007151207223 */ /* 0x040fe20000000020 */
[----:B------:R-:W-:Y:S01]  /*69f0*/  FFMA R33, R81, R114, R33 ;  /* 0x0000007251217223 */ /* 0x000fe20000000021 */
[----:B------:R-:W-:Y:S02]  /*6a00*/  HADD2.F32 R116, -RZ, R116.H1_H1 ;  /* 0x30000074ff747230 */ /* 0x000fe40000004100 */
        /* <DEDUP_REMOVED lines=9> */
[----:B------:R-:W-:Y:S01]  /*6aa0*/  HADD2.F32 R120, -RZ, R120.H1_H1 ;  /* 0x30000078ff787230 */ /* 0x000fe20000004100 */
[----:B------:R1:W-:Y:S01]  /*6ab0*/  STS.128 [R178+0x2010], R160 ;  /* 0x002010a0b2007388 */ /* 0x0003e20000000c00 */
[----:B------:R-:W-:Y:S01]  /*6ac0*/  F2FP.SATFINITE.E4M3.F32.PACK_AB_MERGE_C R184, R39, R34, RZ ;  /* 0x0000002227b8723e */ /* 0x000fe200048070ff */
[C---:B------:R-:W-:Y:S01]  /*6ad0*/  FMUL R38, R78.reuse, R42 ;  /* 0x0000002a4e267220 */ /* 0x040fe20000400000 */
[C---:B------:R-:W-:Y:S01]  /*6ae0*/  FMUL R43, R78.reuse, R43 ;  /* 0x0000002b4e2b7220 */ /* 0x040fe20000400000 */
[--C-:B------:R-:W-:Y:S01]  /*6af0*/  HADD2.F32 R123, -RZ, R124.reuse.H0_H0 ;  /* 0x2000007cff7b7230 */ /* 0x100fe20000004100 */
[----:B------:R-:W-:Y:S01]  /*6b00*/  F2FP.SATFINITE.E4M3.F32.PACK_AB_MERGE_C R184, R33, R32, R184 ;  /* 0x0000002021b8723e */ /* 0x000fe200048070b8 */
[C---:B------:R-:W-:Y:S01]  /*6b10*/  FFMA R38, R81.reuse, R119, R38 ;  /* 0x0000007751267223 */ /* 0x040fe20000000026 */
        /* <DEDUP_REMOVED lines=12> */
[C---:B------:R-:W-:Y:S01]  /*6be0*/  FFMA R45, R81.reuse, R126, R45 ;  /* 0x0000007e512d7223 */ /* 0x040fe2000000002d */
[----:B------:R-:W-:Y:S02]  /*6bf0*/  HADD2.F32 R128, -RZ, R128.H1_H1 ;  /* 0x30000080ff807230 */ /* 0x000fe40000004100 */
[C---:B------:R-:W-:Y:S01]  /*6c00*/  FMUL R46, R78.reuse, R50 ;  /* 0x000000324e2e7220 */ /* 0x040fe20000400000 */
[C---:B------:R-:W-:Y:S01]  /*6c10*/  FMUL R51, R78.reuse, R51 ;  /* 0x000000334e337220 */ /* 0x040fe20000400000 */
[--C-:B------:R-:W-:Y:S02]  /*6c20*/  HADD2.F32 R131, -RZ, R132.reuse.H0_H0 ;  /* 0x20000084ff837230 */ /* 0x100fe40000004100 */
[C---:B------:R-:W-:Y:S01]  /*6c30*/  FMUL R50, R78.reuse, R54 ;  /* 0x000000364e327220 */ /* 0x040fe20000400000 */
[C---:B------:R-:W-:Y:S01]  /*6c40*/  FFMA R46, R81.reuse, R127, R46 ;  /* 0x0000007f512e7223 */ /* 0x040fe2000000002e */
[----:B------:R-:W-:Y:S02]  /*6c50*/  HADD2.F32 R132, -RZ, R132.H1_H1 ;  /* 0x30000084ff847230 */ /* 0x000fe40000004100 */
[C---:B------:R-:W-:Y:S01]  /*6c60*/  FFMA R51, R81.reuse, R128, R51 ;  /* 0x0000008051337223 */ /* 0x040fe20000000033 */
[C---:B------:R-:W-:Y:S01]  /*6c70*/  FMUL R55, R78.reuse, R55 ;  /* 0x000000374e377220 */ /* 0x040fe20000400000 */
[C---:B------:R-:W-:Y:S01]  /*6c80*/  FFMA R48, R81.reuse, R129, R48 ;  /* 0x0000008151307223 */ /* 0x040fe20000000030 */
[C---:B------:R-:W-:Y:S01]  /*6c90*/  FFMA R49, R81.reuse, R130, R49 ;  /* 0x0000008251317223 */ /* 0x040fe20000000031 */
[--C-:B------:R-:W-:Y:S02]  /*6ca0*/  HADD2.F32 R135, -RZ, R136.reuse.H0_H0 ;  /* 0x20000088ff877230 */ /* 0x100fe40000004100 */
[C---:B------:R-:W-:Y:S01]  /*6cb0*/  FFMA R50, R81.reuse, R131, R50 ;  /* 0x0000008351327223 */ /* 0x040fe20000000032 */
[----:B------:R-:W-:Y:S02]  /*6cc0*/  HADD2.F32 R136, -RZ, R136.H1_H1 ;  /* 0x30000088ff887230 */ /* 0x000fe40000004100 */
[C---:B------:R-:W-:Y:S01]  /*6cd0*/  FMUL R54, R78.reuse, R58 ;  /* 0x0000003a4e367220 */ /* 0x040fe20000400000 */
        /* <DEDUP_REMOVED lines=16> */
[----:B------:R-:W-:Y:S01]  /*6de0*/  FFMA R63, R81, R140, R63 ;  /* 0x0000008c513f7223 */ /* 0x000fe2000000003f */
[----:B------:R-:W-:Y:S01]  /*6df0*/  FMUL R67, R78, R67 ;  /* 0x000000434e437220 */ /* 0x000fe20000400000 */
[----:B------:R-:W-:Y:S01]  /*6e00*/  F2FP.SATFINITE.E4M3.F32.PACK_AB_MERGE_C R186, R47, R42, RZ ;  /* 0x0000002a2fba723e */ /* 0x000fe200048070ff */
[----:B------:R-:W-:Y:S01]  /*6e10*/  FFMA R60, R81, R83, R60 ;  /* 0x00000053513c7223 */ /* 0x000fe2000000003c */
[----:B------:R-:W-:Y:S01]  /*6e20*/  F2FP.SATFINITE.E4M3.F32.PACK_AB_MERGE_C R187, R51, R46, RZ ;  /* 0x0000002e33bb723e */ /* 0x000fe200048070ff */
[C---:B------:R-:W-:Y:S01]  /*6e30*/  FFMA R61, R81.reuse, R80, R61 ;  /* 0x00000050513d7223 */ /* 0x040fe2000000003d */
[C---:B------:R-:W-:Y:S01]  /*6e40*/  FFMA R62, R81.reuse, R85, R62 ;  /* 0x00000055513e7223 */ /* 0x040fe2000000003e */
[----:B------:R-:W-:Y:S01]  /*6e50*/  FFMA R67, R81, R82, R67 ;  /* 0x0000005251437223 */ /* 0x000fe20000000043 */
[----:B------:R-:W-:Y:S02]  /*6e60*/  F2FP.SATFINITE.E4M3.F32.PACK_AB_MERGE_C R186, R41, R40, R186 ;  /* 0x0000002829ba723e */ /* 0x000fe400048070ba */
[----:B------:R-:W-:Y:S02]  /*6e70*/  F2FP.SATFINITE.E4M3.F32.PACK_AB_MERGE_C R187, R45, R44, R187 ;  /* 0x0000002c2dbb723e */ /* 0x000fe400048070bb */
[----:B------:R-:W-:Y:S02]  /*6e80*/  F2FP.SATFINITE.E4M3.F32.PACK_AB_MERGE_C R188, R55, R50, RZ ;  /* 0x0000003237bc723e */ /* 0x000fe400048070ff */
[----:B------:R-:W-:Y:S01]  /*6e90*/  F2FP.SATFINITE.E4M3.F32.PACK_AB_MERGE_C R189, R59, R54, RZ ;  /* 0x000000363bbd723e */ /* 0x000fe200048070ff */
[----:B------:R1:W-:Y:S01]  /*6ea0*/  STS.128 [R177+0x2020], R184 ;  /* 0x002020b8b1007388 */ /* 0x0003e20000000c00 */
[----:B------:R-:W-:Y:S02]  /*6eb0*/  F2FP.SATFINITE.E4M3.F32.PACK_AB_MERGE_C R190, R63, R58, RZ ;  /* 0x0000003a3fbe723e */ /* 0x000fe400048070ff */
[----:B------:R-:W-:Y:S02]  /*6ec0*/  F2FP.SATFINITE.E4M3.F32.PACK_AB_MERGE_C R182, R67, R62, RZ ;  /* 0x0000003e43b6723e */ /* 0x000fe400048070ff */
[----:B------:R-:W-:Y:S02]  /*6ed0*/  F2FP.SATFINITE.E4M3.F32.PACK_AB_MERGE_C R188, R49, R48, R188 ;  /* 0x0000003031bc723e */ /* 0x000fe400048070bc */
[----:B------:R-:W-:Y:S02]  /*6ee0*/  F2FP.SATFINITE.E4M3.F32.PACK_AB_MERGE_C R189, R53, R52, R189 ;  /* 0x0000003435bd723e */ /* 0x000fe400048070bd */
[----:B------:R-:W-:Y:S02]  /*6ef0*/  F2FP.SATFINITE.E4M3.F32.PACK_AB_MERGE_C R190, R57, R56, R190 ;  /* 0x0000003839be723e */ /* 0x000fe400048070be */
[----:B------:R-:W-:Y:S02]  /*6f00*/  F2FP.SATFINITE.E4M3.F32.PACK_AB_MERGE_C R191, R61, R60, R182 ;  /* 0x0000003c3dbf723e */ /* 0x000fe400048070b6 */
[----:B------:R-:W-:Y:S03]  /*6f10*/  IADD3 R76, PT, PT, R76, 0x1, RZ ;  /* 0x000000014c4c7810 */ /* 0x000fe60007ffe0ff */
[----:B------:R1:W-:Y:S01]  /*6f20*/  STS.128 [R176+0x2030], R188 ;  /* 0x002030bcb0007388 */ /* 0x0003e20000000c00 */
[----:B------:R-:W-:Y:S01]  /*6f30*/  @!PT LDS RZ, [RZ] ;  /* 0x00000000fffff984 */ /* 0x000fe20000000800 */
[----:B------:R-:W-:Y:S01]  /*6f40*/  @!PT LDS RZ, [RZ] ;  /* 0x00000000fffff984 */ /* 0x000fe20000000800 */
[----:B------:R-:W-:Y:S01]  /*6f50*/  @!PT LDS RZ, [RZ] ;  /* 0x00000000fffff984 */ /* 0x000fe20000000800 */
[----:B------:R-:W-:Y:S01]  /*6f60*/  @!PT LDS RZ, [RZ] ;  /* 0x00000000fffff984 */ /* 0x000fe20000000800 */
[----:B------:R3:W-:Y:S07]  /*6f70*/  MEMBAR.ALL.CTA ;  /* 0x0000000000007992 */ /* 0x0007ee0000008000 */
[----:B---3--:R-:W3:Y:S02]  /*6f80*/  FENCE.VIEW.ASYNC.S ;  /* 0x00000000000073c6 */ /* 0x008ee40000000000 */
[----:B---3--:R-:W-:Y:S06]  /*6f90*/  BAR.SYNC.DEFER_BLOCKING 0x1, 0x80 ;  /* 0x0042000000007b1d */ /* 0x008fec0000010000 */
[----:B------:R-:W-:Y:S05]  /*6fa0*/  @P0 BRA `(.L_x_107) ;  /* 0x0000000000340947 */ /* 0x000fea0003800000 */
[----:B------:R-:W-:Y:S01]  /*6fb0*/  UIADD3 UR12, UPT, UPT, UR43, 0x2200, URZ ;  /* 0x000022002b0c7890 */ /* 0x000fe2000fffe0ff */
[----:B------:R-:W-:Y:S01]  /*6fc0*/  R2UR UR9, R155 ;  /* 0x000000009b0972ca */ /* 0x000fe200000e0000 */
[----:B------:R-:W-:Y:S01]  /*6fd0*/  UIADD3 UR10, UP0, UPT, UR46, 0x680, URZ ;  /* 0x000006802e0a7890 */ /* 0x000fe2000ff1e0ff */
[----:B------:R-:W-:Y:S01]  /*6fe0*/  R2UR UR8, R165 ;  /* 0x00000000a50872ca */ /* 0x000fe200000e0000 */
[----:B------:R-:W-:Y:S02]  /*6ff0*/  UMOV UR7, UR36 ;  /* 0x0000002400077c82 */ /* 0x000fe40008000000 */
[----:B------:R-:W-:Y:S01]  /*7000*/  IMAD.U32 R179, RZ, RZ, UR12 ;  /* 0x0000000cffb37e24 */ /* 0x000fe2000f8e00ff */
[----:B------:R-:W-:Y:S04]  /*7010*/  UIADD3.X UR11, UPT, UPT, URZ, UR47, URZ, UP0, !UPT ;  /* 0x0000002fff0b7290 */ /* 0x000fe800087fe4ff */
[----:B------:R-:W-:Y:S03]  /*7020*/  R2UR UR4, R179 ;  /* 0x00000000b30472ca */ /* 0x000fe600000e0000 */
[----:B------:R-:W-:Y:S02]  /*7030*/  USHF.L.U32 UR5, UR9, 0x6, URZ ;  /* 0x0000000609057899 */ /* 0x000fe400080006ff */
[----:B------:R-:W-:Y:S09]  /*7040*/  USHF.L.U32 UR6, UR8, 0x7, URZ ;  /* 0x0000000708067899 */ /* 0x000ff200080006ff */
[----:B------:R3:W-:Y:S01]  /*7050*/  UTMASTG.3D [UR4], [UR10] ;  /* 0x000000040a0073b5 */ /* 0x0007e20008010000 */
[----:B------:R0:W-:Y:S01]  /*7060*/  UTMACMDFLUSH ;  /* 0x00000000000079b7 */ /* 0x0001e20000000000 */
[----:B---3--:R-:W-:Y:S04]  /*7070*/  DEPBAR.LE SB0, 0x0 ;  /* 0x000080000000791a */ /* 0x008fe80000000000 */
.L_x_107:
[----:B------:R-:W-:Y:S05]  /*7080*/  BSYNC.RECONVERGENT B0 ;  /* 0x0000000000007941 */ /* 0x000fea0003800200 */
.L_x_106:
[----:B------:R-:W-:Y:S01]  /*7090*/  BAR.SYNC.DEFER_BLOCKING 0x1, 0x80 ;  /* 0x0042000000007b1d */ /* 0x000fe20000010000 */
[----:B------:R-:W-:Y:S01]  /*70a0*/  ISETP.NE.AND P2, PT, R180, RZ, PT ;  /* 0x000000ffb400720c */ /* 0x000fe20003f45270 */
[----:B------:R-:W-:Y:S01]  /*70b0*/  IMAD.IADD R155, R75, 0x1, R143 ;  /* 0x000000014b9b7824 */ /* 0x000fe200078e028f */
[----:B------:R-:W-:Y:S01]  /*70c0*/  ISETP.NE.AND P0, PT, R181, 0x2, PT ;  /* 0x00000002b500780c */ /* 0x000fe20003f05270 */
[----:B------:R-:W-:Y:S01]  /*70d0*/  IMAD.IADD R165, R77, 0x1, R154 ;  /* 0x000000014da57824 */ /* 0x000fe200078e029a */
[----:B------:R-:W-:Y:S02]  /*70e0*/  ISETP.NE.AND P1, PT, R76, 0x4, PT ;  /* 0x000000044c00780c */ /* 0x000fe40003f25270 */
[----:B------:R-:W-:Y:S02]  /*70f0*/  SEL R3, RZ, 0x1, P0 ;  /* 0x00000001ff037807 */ /* 0x000fe40000000000 */
[----:B------:R-:W-:Y:S02]  /*7100*/  SEL R0, RZ, 0x1, P1 ;  /* 0x00000001ff007807 */ /* 0x000fe40000800000 */
[----:B------:R-:W-:Y:S02]  /*7110*/  LOP3.LUT R174, R174, R3, RZ, 0x3c, !PT ;  /* 0x00000003aeae7212 */ /* 0x000fe400078e3cff */
[----:B------:R-:W-:Y:S02]  /*7120*/  LOP3.LUT R175, R175, R0, RZ, 0x3c, !PT ;  /* 0x00000000afaf7212 */ /* 0x000fe400078e3cff */
[----:B------:R-:W-:Y:S02]  /*7130*/  @P2 R2UR UR36, R171 ;  /* 0x00000000ab2422ca */ /* 0x000fe400000e0000 */
[----:B------:R-:W-:Y:S02]  /*7140*/  SEL R181, R181, RZ, P0 ;  /* 0x000000ffb5b57207 */ /* 0x000fe40000000000 */
[----:B------:R-:W-:Y:S01]  /*7150*/  SEL R76, R76, RZ, P1 ;  /* 0x000000ff4c4c7207 */ /* 0x000fe20000800000 */
[----:B------:R-:W-:Y:S10]  /*7160*/  @P2 BRA `(.L_x_108) ;  /* 0xffffffdc00702947 */ /* 0x000ff4000383ffff */
[----:B------:R-:W-:Y:S05]  /*7170*/  EXIT ;  /* 0x000000000000794d */ /* 0x000fea0003800000 */
.L_x_20:
[----:B--2---:R2:W1:Y:S02]  /*7180*/  SYNCS.PHASECHK.TRANS64.TRYWAIT P0, [R3+URZ+0x1a0], R2 ;  /* 0x0001a002030075a7 */ /* 0x00446400080011ff */
[----:B-1----:R-:W-:Y:S05]  /*7190*/  @!P0 NANOSLEEP.SYNCS 0x989680 ;  /* 0x009896800000895d */ /* 0x002fea0003900000 */
[----:B------:R-:W1:Y:S02]  /*71a0*/  @!P0 SYNCS.PHASECHK.TRANS64 P0, [R3+URZ+0x1a0], R2 ;  /* 0x0001a002030085a7 */ /* 0x000e6400080010ff */
[----:B-1----:R-:W-:Y:S05]  /*71b0*/  @!P0 BRA `(.L_x_20) ;  /* 0xfffffffc00f08947 */ /* 0x002fea000383ffff */
[----:B------:R-:W-:Y:S05]  /*71c0*/  BRA `(.L_x_109) ;  /* 0xffffffa400607947 */ /* 0x000fea000383ffff */
.L_x_23:
[----:B-1----:R-:W-:-:S07]  /*71d0*/  MOV R2, UR33 ;  /* 0x0000002100027c02 */ /* 0x002fce0008000f00 */
.L_x_110:
[----:B-1----:R1:W2:Y:S02]  /*71e0*/  SYNCS.PHASECHK.TRANS64.TRYWAIT P0, [R2+URZ+0x88], R5 ;  /* 0x00008805020075a7 */ /* 0x0022a400080011ff */
[----:B--2---:R-:W-:Y:S05]  /*71f0*/  @!P0 NANOSLEEP.SYNCS 0x989680 ;  /* 0x009896800000895d */ /* 0x004fea0003900000 */
[----:B------:R-:W2:Y:S02]  /*7200*/  @!P0 SYNCS.PHASECHK.TRANS64 P0, [R2+URZ+0x88], R5 ;  /* 0x00008805020085a7 */ /* 0x000ea400080010ff */
[----:B--2---:R-:W-:Y:S05]  /*7210*/  @!P0 BRA `(.L_x_110) ;  /* 0xfffffffc00f08947 */ /* 0x004fea000383ffff */
[----:B------:R-:W-:Y:S05]  /*7220*/  BRA `(.L_x_22) ;  /* 0xffffffa400b07947 */ /* 0x000fea000383ffff */
.L_x_29:
[----:B-1----:R-:W-:-:S07]  /*7230*/  MOV R2, UR17 ;  /* 0x0000001100027c02 */ /* 0x002fce0008000f00 */
.L_x_111:
[----:B-1----:R1:W2:Y:S02]  /*7240*/  SYNCS.PHASECHK.TRANS64.TRYWAIT P0, [R2+URZ+0x88], R5 ;  /* 0x00008805020075a7 */ /* 0x0022a400080011ff */
[----:B--2---:R-:W-:Y:S05]  /*7250*/  @!P0 NANOSLEEP.SYNCS 0x989680 ;  /* 0x009896800000895d */ /* 0x004fea0003900000 */
[----:B------:R-:W2:Y:S02]  /*7260*/  @!P0 SYNCS.PHASECHK.TRANS64 P0, [R2+URZ+0x88], R5 ;  /* 0x00008805020085a7 */ /* 0x000ea400080010ff */
[----:B--2---:R-:W-:Y:S05]  /*7270*/  @!P0 BRA `(.L_x_111) ;  /* 0xfffffffc00f08947 */ /* 0x004fea000383ffff */
[----:B------:R-:W-:Y:S05]  /*7280*/  BRA `(.L_x_28) ;  /* 0xffffffa800587947 */ /* 0x000fea000383ffff */
.L_x_33:
[----:B-1----:R1:W2:Y:S02]  /*7290*/  SYNCS.PHASECHK.TRANS64.TRYWAIT P0, [R2+URZ+0x130], R3 ;  /* 0x00013003020075a7 */ /* 0x0022a400080011ff */
[----:B--2---:R-:W-:Y:S05]  /*72a0*/  @!P0 NANOSLEEP.SYNCS 0x989680 ;  /* 0x009896800000895d */ /* 0x004fea0003900000 */
[----:B------:R-:W2:Y:S02]  /*72b0*/  @!P0 SYNCS.PHASECHK.TRANS64 P0, [R2+URZ+0x130], R3 ;  /* 0x00013003020085a7 */ /* 0x000ea400080010ff */
[----:B--2---:R-:W-:Y:S05]  /*72c0*/  @!P0 BRA `(.L_x_33) ;  /* 0xfffffffc00f08947 */ /* 0x004fea000383ffff */
[----:B------:R-:W-:Y:S05]  /*72d0*/  BRA `(.L_x_112) ;  /* 0xffffffa800e87947 */ /* 0x000fea000383ffff */
.L_x_37:
[----:B----4-:R-:W-:-:S07]  /*72e0*/  MOV R0, UR5 ;  /* 0x0000000500007c02 */ /* 0x010fce0008000f00 */
.L_x_113:
[----:B-1----:R1:W2:Y:S02]  /*72f0*/  SYNCS.PHASECHK.TRANS64.TRYWAIT P0, [R0+URZ], R3 ;  /* 0x00000003000075a7 */ /* 0x0022a400080011ff */
[----:B--2---:R-:W-:Y:S05]  /*7300*/  @!P0 NANOSLEEP.SYNCS 0x989680 ;  /* 0x009896800000895d */ /* 0x004fea0003900000 */
[----:B------:R-:W2:Y:S02]  /*7310*/  @!P0 SYNCS.PHASECHK.TRANS64 P0, [R0+URZ], R3 ;  /* 0x00000003000085a7 */ /* 0x000ea400080010ff */
[----:B--2---:R-:W-:Y:S05]  /*7320*/  @!P0 BRA `(.L_x_113) ;  /* 0xfffffffc00f08947 */ /* 0x004fea000383ffff */
[----:B------:R-:W-:Y:S05]  /*7330*/  BRA `(.L_x_114) ;  /* 0xffffffb000587947 */ /* 0x000fea000383ffff */
.L_x_38:
[----:B----4-:R-:W-:-:S07]  /*7340*/  MOV R0, UR5 ;  /* 0x0000000500007c02 */ /* 0x010fce0008000f00 */
.L_x_115:
[----:B-1----:R1:W2:Y:S02]  /*7350*/  SYNCS.PHASECHK.TRANS64.TRYWAIT P0, [R0+URZ], R3 ;  /* 0x00000003000075a7 */ /* 0x0022a400080011ff */
[----:B--2---:R-:W-:Y:S05]  /*7360*/  @!P0 NANOSLEEP.SYNCS 0x989680 ;  /* 0x009896800000895d */ /* 0x004fea0003900000 */
[----:B------:R-:W2:Y:S02]  /*7370*/  @!P0 SYNCS.PHASECHK.TRANS64 P0, [R0+URZ], R3 ;  /* 0x00000003000085a7 */ /* 0x000ea400080010ff */
[----:B--2---:R-:W-:Y:S05]  /*7380*/  @!P0 BRA `(.L_x_115) ;  /* 0xfffffffc00f08947 */ /* 0x004fea000383ffff */
[----:B------:R-:W-:Y:S05]  /*7390*/  BRA `(.L_x_116) ;  /* 0xffffffb000647947 */ /* 0x000fea000383ffff */
.L_x_39:
[----:B----4-:R-:W-:-:S07]  /*73a0*/  MOV R0, UR5 ;  /* 0x0000000500007c02 */ /* 0x010fce0008000f00 */
.L_x_117:
[----:B-1----:R1:W2:Y:S02]  /*73b0*/  SYNCS.PHASECHK.TRANS64.TRYWAIT P0, [R0+URZ], R3 ;  /* 0x00000003000075a7 */ /* 0x0022a400080011ff */
[----:B--2---:R-:W-:Y:S05]  /*73c0*/  @!P0 NANOSLEEP.SYNCS 0x989680 ;  /* 0x009896800000895d */ /* 0x004fea0003900000 */
[----:B------:R-:W2:Y:S02]  /*73d0*/  @!P0 SYNCS.PHASECHK.TRANS64 P0, [R0+URZ], R3 ;  /* 0x00000003000085a7 */ /* 0x000ea400080010ff */
[----:B--2---:R-:W-:Y:S05]  /*73e0*/  @!P0 BRA `(.L_x_117) ;  /* 0xfffffffc00f08947 */ /* 0x004fea000383ffff */
[----:B------:R-:W-:Y:S05]  /*73f0*/  BRA `(.L_x_118) ;  /* 0xffffffb000707947 */ /* 0x000fea000383ffff */
.L_x_40:
[----:B----4-:R-:W-:-:S07]  /*7400*/  MOV R0, UR5 ;  /* 0x0000000500007c02 */ /* 0x010fce0008000f00 */
.L_x_119:
[----:B-1----:R1:W2:Y:S02]  /*7410*/  SYNCS.PHASECHK.TRANS64.TRYWAIT P0, [R0+URZ], R3 ;  /* 0x00000003000075a7 */ /* 0x0022a400080011ff */
[----:B--2---:R-:W-:Y:S05]  /*7420*/  @!P0 NANOSLEEP.SYNCS 0x989680 ;  /* 0x009896800000895d */ /* 0x004fea0003900000 */
[----:B------:R-:W2:Y:S02]  /*7430*/  @!P0 SYNCS.PHASECHK.TRANS64 P0, [R0+URZ], R3 ;  /* 0x00000003000085a7 */ /* 0x000ea400080010ff */
[----:B--2---:R-:W-:Y:S05]  /*7440*/  @!P0 BRA `(.L_x_119) ;  /* 0xfffffffc00f08947 */ /* 0x004fea000383ffff */
[----:B------:R-:W-:Y:S05]  /*7450*/  BRA `(.L_x_120) ;  /* 0xffffffb0007c7947 */ /* 0x000fea000383ffff */
.L_x_41:
[----:B----4-:R-:W-:-:S07]  /*7460*/  MOV R0, UR5 ;  /* 0x0000000500007c02 */ /* 0x010fce0008000f00 */
.L_x_121:
[----:B-1----:R1:W2:Y:S02]  /*7470*/  SYNCS.PHASECHK.TRANS64.TRYWAIT P0, [R0+URZ], R3 ;  /* 0x00000003000075a7 */ /* 0x0022a400080011ff */
[----:B--2---:R-:W-:Y:S05]  /*7480*/  @!P0 NANOSLEEP.SYNCS 0x989680 ;  /* 0x009896800000895d */ /* 0x004fea0003900000 */
[----:B------:R-:W2:Y:S02]  /*7490*/  @!P0 SYNCS.PHASECHK.TRANS64 P0, [R0+URZ], R3 ;  /* 0x00000003000085a7 */ /* 0x000ea400080010ff */
[----:B--2---:R-:W-:Y:S05]  /*74a0*/  @!P0 BRA `(.L_x_121) ;  /* 0xfffffffc00f08947 */ /* 0x004fea000383ffff */
[----:B------:R-:W-:Y:S05]  /*74b0*/  BRA `(.L_x_122) ;  /* 0xffffffb000887947 */ /* 0x000fea000383ffff */
.L_x_42:
[----:B----4-:R-:W-:-:S07]  /*74c0*/  MOV R0, UR5 ;  /* 0x0000000500007c02 */ /* 0x010fce0008000f00 */
.L_x_123:
[----:B-1----:R1:W2:Y:S02]  /*74d0*/  SYNCS.PHASECHK.TRANS64.TRYWAIT P0, [R0+URZ], R3 ;  /* 0x00000003000075a7 */ /* 0x0022a400080011ff */
[----:B--2---:R-:W-:Y:S05]  /*74e0*/  @!P0 NANOSLEEP.SYNCS 0x989680 ;  /* 0x009896800000895d */ /* 0x004fea0003900000 */
[----:B------:R-:W2:Y:S02]  /*74f0*/  @!P0 SYNCS.PHASECHK.TRANS64 P0, [R0+URZ], R3 ;  /* 0x00000003000085a7 */ /* 0x000ea400080010ff */
[----:B--2---:R-:W-:Y:S05]  /*7500*/  @!P0 BRA `(.L_x_123) ;  /* 0xfffffffc00f08947 */ /* 0x004fea000383ffff */
[----:B------:R-:W-:Y:S05]  /*7510*/  BRA `(.L_x_124) ;  /* 0xffffffb000947947 */ /* 0x000fea000383ffff */
.L_x_43:
[----:B----4-:R-:W-:-:S07]  /*7520*/  MOV R0, UR5 ;  /* 0x0000000500007c02 */ /* 0x010fce0008000f00 */
.L_x_125:
[----:B-1----:R1:W2:Y:S02]  /*7530*/  SYNCS.PHASECHK.TRANS64.TRYWAIT P0, [R0+URZ], R3 ;  /* 0x00000003000075a7 */ /* 0x0022a400080011ff */
[----:B--2---:R-:W-:Y:S05]  /*7540*/  @!P0 NANOSLEEP.SYNCS 0x989680 ;  /* 0x009896800000895d */ /* 0x004fea0003900000 */
[----:B------:R-:W2:Y:S02]  /*7550*/  @!P0 SYNCS.PHASECHK.TRANS64 P0, [R0+URZ], R3 ;  /* 0x00000003000085a7 */ /* 0x000ea400080010ff */
[----:B--2---:R-:W-:Y:S05]  /*7560*/  @!P0 BRA `(.L_x_125) ;  /* 0xfffffffc00f08947 */ /* 0x004fea000383ffff */
[----:B------:R-:W-:Y:S05]  /*7570*/  BRA `(.L_x_126) ;  /* 0xffffffb000a07947 */ /* 0x000fea000383ffff */
.L_x_44:
[----:B----4-:R-:W-:-:S07]  /*7580*/  MOV R0, UR5 ;  /* 0x0000000500007c02 */ /* 0x010fce0008000f00 */
.L_x_127:
[----:B-1----:R1:W2:Y:S02]  /*7590*/  SYNCS.PHASECHK.TRANS64.TRYWAIT P0, [R0+URZ], R3 ;  /* 0x00000003000075a7 */ /* 0x0022a400080011ff */
[----:B--2---:R-:W-:Y:S05]  /*75a0*/  @!P0 NANOSLEEP.SYNCS 0x989680 ;  /* 0x009896800000895d */ /* 0x004fea0003900000 */
[----:B------:R-:W2:Y:S02]  /*75b0*/  @!P0 SYNCS.PHASECHK.TRANS64 P0, [R0+URZ], R3 ;  /* 0x00000003000085a7 */ /* 0x000ea400080010ff */
[----:B--2---:R-:W-:Y:S05]  /*75c0*/  @!P0 BRA `(.L_x_127) ;  /* 0xfffffffc00f08947 */ /* 0x004fea000383ffff */
[----:B------:R-:W-:Y:S05]  /*75d0*/  BRA `(.L_x_128) ;  /* 0xffffffb000ac7947 */ /* 0x000fea000383ffff */
.L_x_45:
[----:B----4-:R-:W-:-:S07]  /*75e0*/  MOV R0, UR5 ;  /* 0x0000000500007c02 */ /* 0x010fce0008000f00 */
.L_x_129:
[----:B-1----:R1:W2:Y:S02]  /*75f0*/  SYNCS.PHASECHK.TRANS64.TRYWAIT P0, [R0+URZ], R3 ;  /* 0x00000003000075a7 */ /* 0x0022a400080011ff */
[----:B--2---:R-:W-:Y:S05]  /*7600*/  @!P0 NANOSLEEP.SYNCS 0x989680 ;  /* 0x009896800000895d */ /* 0x004fea0003900000 */
[----:B------:R-:W2:Y:S02]  /*7610*/  @!P0 SYNCS.PHASECHK.TRANS64 P0, [R0+URZ], R3 ;  /* 0x00000003000085a7 */ /* 0x000ea400080010ff */
[----:B--2---:R-:W-:Y:S05]  /*7620*/  @!P0 BRA `(.L_x_129) ;  /* 0xfffffffc00f08947 */ /* 0x004fea000383ffff */
[----:B------:R-:W-:Y:S05]  /*7630*/  BRA `(.L_x_130) ;  /* 0xffffffb000b87947 */ /* 0x000fea000383ffff */
.L_x_46:
[----:B----4-:R-:W-:-:S07]  /*7640*/  MOV R0, UR5 ;  /* 0x0000000500007c02 */ /* 0x010fce0008000f00 */
.L_x_131:
[----:B-1----:R1:W2:Y:S02]  /*7650*/  SYNCS.PHASECHK.TRANS64.TRYWAIT P0, [R0+URZ], R3 ;  /* 0x00000003000075a7 */ /* 0x0022a400080011ff */
[----:B--2---:R-:W-:Y:S05]  /*7660*/  @!P0 NANOSLEEP.SYNCS 0x989680 ;  /* 0x009896800000895d */ /* 0x004fea0003900000 */
[----:B------:R-:W2:Y:S02]  /*7670*/  @!P0 SYNCS.PHASECHK.TRANS64 P0, [R0+URZ], R3 ;  /* 0x00000003000085a7 */ /* 0x000ea400080010ff */
[----:B--2---:R-:W-:Y:S05]  /*7680*/  @!P0 BRA `(.L_x_131) ;  /* 0xfffffffc00f08947 */ /* 0x004fea000383ffff */
[----:B------:R-:W-:Y:S05]  /*7690*/  BRA `(.L_x_132) ;  /* 0xffffffb000c47947 */ /* 0x000fea000383ffff */
.L_x_47:
[----:B----4-:R-:W-:-:S07]  /*76a0*/  MOV R0, UR5 ;  /* 0x0000000500007c02 */ /* 0x010fce0008000f00 */
.L_x_133:
[----:B-1----:R1:W2:Y:S02]  /*76b0*/  SYNCS.PHASECHK.TRANS64.TRYWAIT P0, [R0+URZ], R3 ;  /* 0x00000003000075a7 */ /* 0x0022a400080011ff */
[----:B--2---:R-:W-:Y:S05]  /*76c0*/  @!P0 NANOSLEEP.SYNCS 0x989680 ;  /* 0x009896800000895d */ /* 0x004fea0003900000 */
[----:B------:R-:W2:Y:S02]  /*76d0*/  @!P0 SYNCS.PHASECHK.TRANS64 P0, [R0+URZ], R3 ;  /* 0x00000003000085a7 */ /* 0x000ea400080010ff */
[----:B--2---:R-:W-:Y:S05]  /*76e0*/  @!P0 BRA `(.L_x_133) ;  /* 0xfffffffc00f08947 */ /* 0x004fea000383ffff */
[----:B------:R-:W-:Y:S05]  /*76f0*/  BRA `(.L_x_134) ;  /* 0xffffffb000d07947 */ /* 0x000fea000383ffff */
.L_x_48:
[----:B----4-:R-:W-:-:S07]  /*7700*/  MOV R0, UR5 ;  /* 0x0000000500007c02 */ /* 0x010fce0008000f00 */
.L_x_135:
[----:B-1----:R1:W2:Y:S02]  /*7710*/  SYNCS.PHASECHK.TRANS64.TRYWAIT P0, [R0+URZ], R3 ;  /* 0x00000003000075a7 */ /* 0x0022a400080011ff */
[----:B--2---:R-:W-:Y:S05]  /*7720*/  @!P0 NANOSLEEP.SYNCS 0x989680 ;  /* 0x009896800000895d */ /* 0x004fea0003900000 */
[----:B------:R-:W2:Y:S02]  /*7730*/  @!P0 SYNCS.PHASECHK.TRANS64 P0, [R0+URZ], R3 ;  /* 0x00000003000085a7 */ /* 0x000ea400080010ff */
[----:B--2---:R-:W-:Y:S05]  /*7740*/  @!P0 BRA `(.L_x_135) ;  /* 0xfffffffc00f08947 */ /* 0x004fea000383ffff */
[----:B------:R-:W-:Y:S05]  /*7750*/  BRA `(.L_x_136) ;  /* 0xffffffb000dc7947 */ /* 0x000fea000383ffff */
.L_x_49:
[----:B----4-:R-:W-:-:S07]  /*7760*/  MOV R0, UR5 ;  /* 0x0000000500007c02 */ /* 0x010fce0008000f00 */
.L_x_137:
[----:B-1----:R1:W2:Y:S02]  /*7770*/  SYNCS.PHASECHK.TRANS64.TRYWAIT P0, [R0+URZ], R3 ;  /* 0x00000003000075a7 */ /* 0x0022a400080011ff */
[----:B--2---:R-:W-:Y:S05]  /*7780*/  @!P0 NANOSLEEP.SYNCS 0x989680 ;  /* 0x009896800000895d */ /* 0x004fea0003900000 */
[----:B------:R-:W2:Y:S02]  /*7790*/  @!P0 SYNCS.PHASECHK.TRANS64 P0, [R0+URZ], R3 ;  /* 0x00000003000085a7 */ /* 0x000ea400080010ff */
[----:B--2---:R-:W-:Y:S05]  /*77a0*/  @!P0 BRA `(.L_x_137) ;  /* 0xfffffffc00f08947 */ /* 0x004fea000383ffff */
[----:B------:R-:W-:Y:S05]  /*77b0*/  BRA `(.L_x_138) ;  /* 0xffffffb000e87947 */ /* 0x000fea000383ffff */
.L_x_50:
[----:B----4-:R-:W-:-:S07]  /*77c0*/  MOV R0, UR5 ;  /* 0x0000000500007c02 */ /* 0x010fce0008000f00 */
.L_x_139:
[----:B-1----:R1:W2:Y:S02]  /*77d0*/  SYNCS.PHASECHK.TRANS64.TRYWAIT P0, [R0+URZ], R3 ;  /* 0x00000003000075a7 */ /* 0x0022a400080011ff */
[----:B--2---:R-:W-:Y:S05]  /*77e0*/  @!P0 NANOSLEEP.SYNCS 0x989680 ;  /* 0x009896800000895d */ /* 0x004fea0003900000 */
[----:B------:R-:W2:Y:S02]  /*77f0*/  @!P0 SYNCS.PHASECHK.TRANS64 P0, [R0+URZ], R3 ;  /* 0x00000003000085a7 */ /* 0x000ea400080010ff */
[----:B--2---:R-:W-:Y:S05]  /*7800*/  @!P0 BRA `(.L_x_139) ;  /* 0xfffffffc00f08947 */ /* 0x004fea000383ffff */
[----:B------:R-:W-:Y:S05]  /*7810*/  BRA `(.L_x_140) ;  /* 0xffffffb000f47947 */ /* 0x000fea000383ffff */
.L_x_51:
[----:B----4-:R-:W-:-:S07]  /*7820*/  MOV R0, UR5 ;  /* 0x0000000500007c02 */ /* 0x010fce0008000f00 */
.L_x_141:
[----:B-1----:R1:W2:Y:S02]  /*7830*/  SYNCS.PHASECHK.TRANS64.TRYWAIT P0, [R0+URZ], R3 ;  /* 0x00000003000075a7 */ /* 0x0022a400080011ff */
[----:B--2---:R-:W-:Y:S05]  /*7840*/  @!P0 NANOSLEEP.SYNCS 0x989680 ;  /* 0x009896800000895d */ /* 0x004fea0003900000 */
[----:B------:R-:W2:Y:S02]  /*7850*/  @!P0 SYNCS.PHASECHK.TRANS64 P0, [R0+URZ], R3 ;  /* 0x00000003000085a7 */ /* 0x000ea400080010ff */
[----:B--2---:R-:W-:Y:S05]  /*7860*/  @!P0 BRA `(.L_x_141) ;  /* 0xfffffffc00f08947 */ /* 0x004fea000383ffff */
[----:B------:R-:W-:Y:S05]  /*7870*/  BRA `(.L_x_142) ;  /* 0xffffffb400007947 */ /* 0x000fea000383ffff */
.L_x_52:
[----:B----4-:R-:W-:-:S07]  /*7880*/  MOV R0, UR5 ;  /* 0x0000000500007c02 */ /* 0x010fce0008000f00 */
.L_x_143:
[----:B-1----:R1:W2:Y:S02]  /*7890*/  SYNCS.PHASECHK.TRANS64.TRYWAIT P0, [R0+URZ], R3 ;  /* 0x00000003000075a7 */ /* 0x0022a400080011ff */
[----:B--2---:R-:W-:Y:S05]  /*78a0*/  @!P0 NANOSLEEP.SYNCS 0x989680 ;  /* 0x009896800000895d */ /* 0x004fea0003900000 */
[----:B------:R-:W2:Y:S02]  /*78b0*/  @!P0 SYNCS.PHASECHK.TRANS64 P0, [R0+URZ], R3 ;  /* 0x00000003000085a7 */ /* 0x000ea400080010ff */
[----:B--2---:R-:W-:Y:S05]  /*78c0*/  @!P0 BRA `(.L_x_143) ;  /* 0xfffffffc00f08947 */ /* 0x004fea000383ffff */
[----:B------:R-:W-:Y:S05]  /*78d0*/  BRA `(.L_x_144) ;  /* 0xffffffb4000c7947 */ /* 0x000fea000383ffff */
.L_x_55:
[----:B-1----:R1:W2:Y:S02]  /*78e0*/  SYNCS.PHASECHK.TRANS64.TRYWAIT P0, [R0+URZ+0x190], R5 ;  /* 0x00019005000075a7 */ /* 0x0022a400080011ff */
[----:B--2---:R-:W-:Y:S05]  /*78f0*/  @!P0 NANOSLEEP.SYNCS 0x989680 ;  /* 0x009896800000895d */ /* 0x004fea0003900000 */
[----:B------:R-:W2:Y:S02]  /*7900*/  @!P0 SYNCS.PHASECHK.TRANS64 P0, [R0+URZ+0x190], R5 ;  /* 0x00019005000085a7 */ /* 0x000ea400080010ff */
[----:B--2---:R-:W-:Y:S05]  /*7910*/  @!P0 BRA `(.L_x_55) ;  /* 0xfffffffc00f08947 */ /* 0x004fea000383ffff */
[----:B------:R-:W-:Y:S05]  /*7920*/  BRA `(.L_x_145) ;  /* 0xffffffb400687947 */ /* 0x000fea000383ffff */
.L_x_56:
[----:B------:R-:W-:-:S07]  /*7930*/  MOV R0, UR5 ;  /* 0x0000000500007c02 */ /* 0x000fce0008000f00 */
.L_x_146:
[----:B-1----:R1:W2:Y:S02]  /*7940*/  SYNCS.PHASECHK.TRANS64.TRYWAIT P0, [R0+URZ+0x140], R5 ;  /* 0x00014005000075a7 */ /* 0x0022a400080011ff */
[----:B--2---:R-:W-:Y:S05]  /*7950*/  @!P0 NANOSLEEP.SYNCS 0x989680 ;  /* 0x009896800000895d */ /* 0x004fea0003900000 */
[----:B------:R-:W2:Y:S02]  /*7960*/  @!P0 SYNCS.PHASECHK.TRANS64 P0, [R0+URZ+0x140], R5 ;  /* 0x00014005000085a7 */ /* 0x000ea400080010ff */
[----:B--2---:R-:W-:Y:S05]  /*7970*/  @!P0 BRA `(.L_x_146) ;  /* 0xfffffffc00f08947 */ /* 0x004fea000383ffff */
[----:B------:R-:W-:Y:S05]  /*7980*/  BRA `(.L_x_147) ;  /* 0xffffffb400787947 */ /* 0x000fea000383ffff */
.L_x_57:
[----:B-1----:R1:W2:Y:S02]  /*7990*/  SYNCS.PHASECHK.TRANS64.TRYWAIT P1, [R0+URZ+0x130], R5 ;  /* 0x00013005000075a7 */ /* 0x0022a400080211ff */
[----:B--2---:R-:W-:Y:S05]  /*79a0*/  @!P1 NANOSLEEP.SYNCS 0x989680 ;  /* 0x009896800000995d */ /* 0x004fea0003900000 */
[----:B------:R-:W2:Y:S02]  /*79b0*/  @!P1 SYNCS.PHASECHK.TRANS64 P1, [R0+URZ+0x130], R5 ;  /* 0x00013005000095a7 */ /* 0x000ea400080210ff */
[----:B--2---:R-:W-:Y:S05]  /*79c0*/  @!P1 BRA `(.L_x_57) ;  /* 0xfffffffc00f09947 */ /* 0x004fea000383ffff */
[----:B------:R-:W-:Y:S05]  /*79d0*/  BRA `(.L_x_148) ;  /* 0xffffffb400a87947 */ /* 0x000fea000383ffff */
.L_x_60:
[----:B------:R-:W-:-:S07]  /*79e0*/  MOV R0, UR5 ;  /* 0x0000000500007c02 */ /* 0x000fce0008000f00 */
.L_x_149:
[----:B-1----:R1:W2:Y:S02]  /*79f0*/  SYNCS.PHASECHK.TRANS64.TRYWAIT P0, [R0+URZ+0x140], R3 ;  /* 0x00014003000075a7 */ /* 0x0022a400080011ff */
[----:B--2---:R-:W-:Y:S05]  /*7a00*/  @!P0 NANOSLEEP.SYNCS 0x989680 ;  /* 0x009896800000895d */ /* 0x004fea0003900000 */
[----:B------:R-:W2:Y:S02]  /*7a10*/  @!P0 SYNCS.PHASECHK.TRANS64 P0, [R0+URZ+0x140], R3 ;  /* 0x00014003000085a7 */ /* 0x000ea400080010ff */
[----:B--2---:R-:W-:Y:S05]  /*7a20*/  @!P0 BRA `(.L_x_149) ;  /* 0xfffffffc00f08947 */ /* 0x004fea000383ffff */
[----:B------:R-:W-:Y:S05]  /*7a30*/  BRA `(.L_x_59) ;  /* 0xffffffb400fc7947 */ /* 0x000fea000383ffff */
.L_x_67:
[----:B-1----:R1:W2:Y:S02]  /*7a40*/  SYNCS.PHASECHK.TRANS64.TRYWAIT P1, [R0+URZ+0x130], R5 ;  /* 0x00013005000075a7 */ /* 0x0022a400080211ff */
[----:B--2---:R-:W-:Y:S05]  /*7a50*/  @!P1 NANOSLEEP.SYNCS 0x989680 ;  /* 0x009896800000995d */ /* 0x004fea0003900000 */
[----:B------:R-:W2:Y:S02]  /*7a60*/  @!P1 SYNCS.PHASECHK.TRANS64 P1, [R0+URZ+0x130], R5 ;  /* 0x00013005000095a7 */ /* 0x000ea400080210ff */
[----:B--2---:R-:W-:Y:S05]  /*7a70*/  @!P1 BRA `(.L_x_67) ;  /* 0xfffffffc00f09947 */ /* 0x004fea000383ffff */
[----:B------:R-:W-:Y:S05]  /*7a80*/  BRA `(.L_x_150) ;  /* 0xffffffbc005c7947 */ /* 0x000fea000383ffff */
.L_x_68:
[----:B------:R-:W-:-:S07]  /*7a90*/  MOV R3, UR8 ;  /* 0x0000000800037c02 */ /* 0x000fce0008000f00 */
.L_x_151:
[----:B-1----:R1:W2:Y:S02]  /*7aa0*/  SYNCS.PHASECHK.TRANS64.TRYWAIT P0, [R3+URZ+0x170], R0 ;  /* 0x00017000030075a7 */ /* 0x0022a400080011ff */
[----:B--2---:R-:W-:Y:S05]  /*7ab0*/  @!P0 NANOSLEEP.SYNCS 0x989680 ;  /* 0x009896800000895d */ /* 0x004fea0003900000 */
[----:B------:R-:W2:Y:S02]  /*7ac0*/  @!P0 SYNCS.PHASECHK.TRANS64 P0, [R3+URZ+0x170], R0 ;  /* 0x00017000030085a7 */ /* 0x000ea400080010ff */
[----:B--2---:R-:W-:Y:S05]  /*7ad0*/  @!P0 BRA `(.L_x_151) ;  /* 0xfffffffc00f08947 */ /* 0x004fea000383ffff */
[----:B------:R-:W-:Y:S05]  /*7ae0*/  BRA `(.L_x_152) ;  /* 0xffffffbc00947947 */ /* 0x000fea000383ffff */
.L_x_71:
[----:B------:R-:W-:Y:S07]  /*7af0*/  MOV R0, UR7 ;  /* 0x0000000700007c02 */ /* 0x000fee0008000f00 */
.L_x_153:
[----:B-1----:R1:W2:Y:S02]  /*7b00*/  SYNCS.PHASECHK.TRANS64.TRYWAIT P0, [R0+URZ], R3 ;  /* 0x00000003000075a7 */ /* 0x0022a400080011ff */
[----:B--2---:R-:W-:Y:S05]  /*7b10*/  @!P0 NANOSLEEP.SYNCS 0x989680 ;  /* 0x009896800000895d */ /* 0x004fea0003900000 */
[----:B------:R-:W2:Y:S02]  /*7b20*/  @!P0 SYNCS.PHASECHK.TRANS64 P0, [R0+URZ], R3 ;  /* 0x00000003000085a7 */ /* 0x000ea400080010ff */
[----:B--2---:R-:W-:Y:S05]  /*7b30*/  @!P0 BRA `(.L_x_153) ;  /* 0xfffffffc00f08947 */ /* 0x004fea000383ffff */
[----:B------:R-:W-:Y:S05]  /*7b40*/  BRA `(.L_x_70) ;  /* 0xffffffbc00b07947 */ /* 0x000fea000383ffff */
.L_x_74:
[----:B------:R-:W-:-:S07]  /*7b50*/  MOV R0, UR5 ;  /* 0x0000000500007c02 */ /* 0x000fce0008000f00 */
.L_x_154:
[----:B--2---:R2:W3:Y:S02]  /*7b60*/  SYNCS.PHASECHK.TRANS64.TRYWAIT P0, [R0+URZ], R3 ;  /* 0x00000003000075a7 */ /* 0x0044e400080011ff */
[----:B---3--:R-:W-:Y:S05]  /*7b70*/  @!P0 NANOSLEEP.SYNCS 0x989680 ;  /* 0x009896800000895d */ /* 0x008fea0003900000 */
[----:B------:R-:W3:Y:S02]  /*7b80*/  @!P0 SYNCS.PHASECHK.TRANS64 P0, [R0+URZ], R3 ;  /* 0x00000003000085a7 */ /* 0x000ee400080010ff */
[----:B---3--:R-:W-:Y:S05]  /*7b90*/  @!P0 BRA `(.L_x_154) ;  /* 0xfffffffc00f08947 */ /* 0x008fea000383ffff */
[----:B------:R-:W-:Y:S05]  /*7ba0*/  BRA `(.L_x_155) ;  /* 0xffffffc000647947 */ /* 0x000fea000383ffff */
.L_x_75:
[----:B------:R-:W-:-:S07]  /*7bb0*/  MOV R0, UR5 ;  /* 0x0000000500007c02 */ /* 0x000fce0008000f00 */
.L_x_156:
[----:B-1----:R1:W2:Y:S02]  /*7bc0*/  SYNCS.PHASECHK.TRANS64.TRYWAIT P0, [R0+URZ], R3 ;  /* 0x00000003000075a7 */ /* 0x0022a400080011ff */
[----:B--2---:R-:W-:Y:S05]  /*7bd0*/  @!P0 NANOSLEEP.SYNCS 0x989680 ;  /* 0x009896800000895d */ /* 0x004fea0003900000 */
[----:B------:R-:W2:Y:S02]  /*7be0*/  @!P0 SYNCS.PHASECHK.TRANS64 P0, [R0+URZ], R3 ;  /* 0x00000003000085a7 */ /* 0x000ea400080010ff */
[----:B--2---:R-:W-:Y:S05]  /*7bf0*/  @!P0 BRA `(.L_x_156) ;  /* 0xfffffffc00f08947 */ /* 0x004fea000383ffff */
[----:B------:R-:W-:Y:S05]  /*7c00*/  BRA `(.L_x_157) ;  /* 0xffffffc000707947 */ /* 0x000fea000383ffff */
.L_x_76:
[----:B------:R-:W-:-:S07]  /*7c10*/  MOV R0, UR5 ;  /* 0x0000000500007c02 */ /* 0x000fce0008000f00 */
.L_x_158:
[----:B-1----:R1:W2:Y:S02]  /*7c20*/  SYNCS.PHASECHK.TRANS64.TRYWAIT P0, [R0+URZ], R3 ;  /* 0x00000003000075a7 */ /* 0x0022a400080011ff */
[----:B--2---:R-:W-:Y:S05]  /*7c30*/  @!P0 NANOSLEEP.SYNCS 0x989680 ;  /* 0x009896800000895d */ /* 0x004fea0003900000 */
[----:B------:R-:W2:Y:S02]  /*7c40*/  @!P0 SYNCS.PHASECHK.TRANS64 P0, [R0+URZ], R3 ;  /* 0x00000003000085a7 */ /* 0x000ea400080010ff */
[----:B--2---:R-:W-:Y:S05]  /*7c50*/  @!P0 BRA `(.L_x_158) ;  /* 0xfffffffc00f08947 */ /* 0x004fea000383ffff */
[----:B------:R-:W-:Y:S05]  /*7c60*/  BRA `(.L_x_159) ;  /* 0xffffffc0007c7947 */ /* 0x000fea000383ffff */
.L_x_77:
[----:B------:R-:W-:-:S07]  /*7c70*/  MOV R0, UR7 ;  /* 0x0000000700007c02 */ /* 0x000fce0008000f00 */
.L_x_160:
[----:B-1----:R1:W2:Y:S02]  /*7c80*/  SYNCS.PHASECHK.TRANS64.TRYWAIT P0, [R0+URZ], R3 ;  /* 0x00000003000075a7 */ /* 0x0022a400080011ff */
[----:B--2---:R-:W-:Y:S05]  /*7c90*/  @!P0 NANOSLEEP.SYNCS 0x989680 ;  /* 0x009896800000895d */ /* 0x004fea0003900000 */
[----:B------:R-:W2:Y:S02]  /*7ca0*/  @!P0 SYNCS.PHASECHK.TRANS64 P0, [R0+URZ], R3 ;  /* 0x00000003000085a7 */ /* 0x000ea400080010ff */
[----:B--2---:R-:W-:Y:S05]  /*7cb0*/  @!P0 BRA `(.L_x_160) ;  /* 0xfffffffc00f08947 */ /* 0x004fea000383ffff */
[----:B------:R-:W-:Y:S05]  /*7cc0*/  BRA `(.L_x_161) ;  /* 0xffffffc000887947 */ /* 0x000fea000383ffff */
.L_x_82:
[----:B---3--:R3:W1:Y:S02]  /*7cd0*/  SYNCS.PHASECHK.TRANS64.TRYWAIT P0, [R0+URZ+0x130], R3 ;  /* 0x00013003000075a7 */ /* 0x00866400080011ff */
[----:B-1----:R-:W-:Y:S05]  /*7ce0*/  @!P0 NANOSLEEP.SYNCS 0x989680 ;  /* 0x009896800000895d */ /* 0x002fea0003900000 */
[----:B------:R-:W1:Y:S02]  /*7cf0*/  @!P0 SYNCS.PHASECHK.TRANS64 P0, [R0+URZ+0x130], R3 ;  /* 0x00013003000085a7 */ /* 0x000e6400080010ff */
[----:B-1----:R-:W-:Y:S05]  /*7d00*/  @!P0 BRA `(.L_x_82) ;  /* 0xfffffffc00f08947 */ /* 0x002fea000383ffff */
[----:B------:R-:W-:Y:S05]  /*7d10*/  BRA `(.L_x_162) ;  /* 0xffffffc400847947 */ /* 0x000fea000383ffff */
.L_x_85:
[----:B------:R-:W-:Y:S07]  /*7d20*/  MOV R0, UR6 ;  /* 0x0000000600007c02 */ /* 0x000fee0008000f00 */
.L_x_163:
[----:B-1----:R1:W3:Y:S02]  /*7d30*/  SYNCS.PHASECHK.TRANS64.TRYWAIT P0, [R0+URZ+0x128], R3 ;  /* 0x00012803000075a7 */ /* 0x0022e400080011ff */
[----:B---3--:R-:W-:Y:S05]  /*7d40*/  @!P0 NANOSLEEP.SYNCS 0x989680 ;  /* 0x009896800000895d */ /* 0x008fea0003900000 */
[----:B------:R-:W3:Y:S02]  /*7d50*/  @!P0 SYNCS.PHASECHK.TRANS64 P0, [R0+URZ+0x128], R3 ;  /* 0x00012803000085a7 */ /* 0x000ee400080010ff */
[----:B---3--:R-:W-:Y:S05]  /*7d60*/  @!P0 BRA `(.L_x_163) ;  /* 0xfffffffc00f08947 */ /* 0x008fea000383ffff */
[----:B------:R-:W-:Y:S05]  /*7d70*/  BRA `(.L_x_84) ;  /* 0xffffffc800707947 */ /* 0x000fea000383ffff */
.L_x_88:
[----:B------:R-:W-:Y:S07]  /*7d80*/  MOV R3, UR6 ;  /* 0x0000000600037c02 */ /* 0x000fee0008000f00 */
.L_x_164:
[----:B-1----:R1:W2:Y:S02]  /*7d90*/  SYNCS.PHASECHK.TRANS64.TRYWAIT P2, [R3+URZ+0x118], R26 ;  /* 0x0001181a030075a7 */ /* 0x0022a400080411ff */
[----:B--2---:R-:W-:Y:S05]  /*7da0*/  @!P2 NANOSLEEP.SYNCS 0x989680 ;  /* 0x009896800000a95d */ /* 0x004fea0003900000 */
[----:B------:R-:W2:Y:S02]  /*7db0*/  @!P2 SYNCS.PHASECHK.TRANS64 P2, [R3+URZ+0x118], R26 ;  /* 0x0001181a0300a5a7 */ /* 0x000ea400080410ff */
[----:B--2---:R-:W-:Y:S05]  /*7dc0*/  @!P2 BRA `(.L_x_164) ;  /* 0xfffffffc00f0a947 */ /* 0x004fea000383ffff */
[----:B------:R-:W-:Y:S05]  /*7dd0*/  BRA `(.L_x_165) ;  /* 0xffffffcc00047947 */ /* 0x000fea000383ffff */
.L_x_91:
[----:B--2---:R2:W4:Y:S02]  /*7de0*/  SYNCS.PHASECHK.TRANS64.TRYWAIT P0, [R0+URZ+0x130], R3 ;  /* 0x00013003000075a7 */ /* 0x00452400080011ff */
[----:B----4-:R-:W-:Y:S05]  /*7df0*/  @!P0 NANOSLEEP.SYNCS 0x989680 ;  /* 0x009896800000895d */ /* 0x010fea0003900000 */
[----:B------:R-:W4:Y:S02]  /*7e00*/  @!P0 SYNCS.PHASECHK.TRANS64 P0, [R0+URZ+0x130], R3 ;  /* 0x00013003000085a7 */ /* 0x000f2400080010ff */
[----:B----4-:R-:W-:Y:S05]  /*7e10*/  @!P0 BRA `(.L_x_91) ;  /* 0xfffffffc00f08947 */ /* 0x010fea000383ffff */
[----:B------:R-:W-:Y:S05]  /*7e20*/  BRA `(.L_x_166) ;  /* 0xffffffd000547947 */ /* 0x000fea000383ffff */
.L_x_102:
[----:B-1----:R-:W-:Y:S04]  /*7e30*/  MOV R0, UR43 ;  /* 0x0000002b00007c02 */ /* 0x002fe80008000f00 */
[----:B------:R1:W2:Y:S03]  /*7e40*/  SYNCS.PHASECHK.TRANS64.TRYWAIT P1, [R0+URZ+0x110], R3 ;  /* 0x00011003000075a7 */ /* 0x0002a600080211ff */
[----:B--2---:R-:W-:Y:S05]  /*7e50*/  @!P1 NANOSLEEP.SYNCS 0x989680 ;  /* 0x009896800000995d */ /* 0x004fea0003900000 */
[----:B------:R-:W2:Y:S02]  /*7e60*/  @!P1 SYNCS.PHASECHK.TRANS64 P1, [R0+URZ+0x110], R3 ;  /* 0x00011003000095a7 */ /* 0x000ea400080210ff */
[----:B--2---:R-:W-:Y:S05]  /*7e70*/  @!P1 BRA `(.L_x_102) ;  /* 0xfffffffc00ec9947 */ /* 0x004fea000383ffff */
[----:B------:R-:W-:Y:S05]  /*7e80*/  BRA `(.L_x_101) ;  /* 0xffffffdc00507947 */ /* 0x000fea000383ffff */
.L_x_104:
[----:B------:R1:W1:Y:S02]  /*7e90*/  SYNCS.PHASECHK.TRANS64.TRYWAIT P1, [R156+URZ+0x150], R5 ;  /* 0x000150059c0075a7 */ /* 0x00026400080211ff */
[----:B-1----:R-:W-:Y:S05]  /*7ea0*/  @!P1 NANOSLEEP.SYNCS 0x989680 ;  /* 0x009896800000995d */ /* 0x002fea0003900000 */
[----:B------:R-:W1:Y:S02]  /*7eb0*/  @!P1 SYNCS.PHASECHK.TRANS64 P1, [R156+URZ+0x150], R5 ;  /* 0x000150059c0095a7 */ /* 0x000e6400080210ff */
[----:B-1----:R-:W-:Y:S05]  /*7ec0*/  @!P1 BRA `(.L_x_104) ;  /* 0xfffffffc00f09947 */ /* 0x002fea000383ffff */
[----:B------:R-:W-:Y:S05]  /*7ed0*/  BRA `(.L_x_103) ;  /* 0xffffffdc00947947 */ /* 0x000fea000383ffff */
        .weak           $__internal_0_$__cuda_sm10x_tcgen05_guardrail_trap_col_being_dealloced_not_returned_by_alloc
        .type           $__internal_0_$__cuda_sm10x_tcgen05_guardrail_trap_col_being_dealloced_not_returned_by_alloc,@function
        .size           $__internal_0_$__cuda_sm10x_tcgen05_guardrail_trap_col_being_dealloced_not_returned_by_alloc,($__internal_1_$__cuda_sm10x_tcgen05_guardrail_trap_phase_invalid_during_alloc - $__internal_0_$__cuda_sm10x_tcgen05_guardrail_trap_col_being_dealloced_not_returned_by_alloc)
$__internal_0_$__cuda_sm10x_tcgen05_guardrail_trap_col_being_dealloced_not_returned_by_alloc:
[----:B------:R-:W-:Y:S05]  /*7ee0*/  BPT.TRAP 0x1 ;  /* 0x000000040000795c */ /* 0x000fea0000300000 */
[----:B------:R-:W-:-:S04]  /*7ef0*/  HFMA2 R3, -RZ, RZ, 0, 0 ;  /* 0x00000000ff037431 */ /* 0x000fc800000001ff */
[----:B------:R-:W-:Y:S05]  /*7f00*/  RET.REL.NODEC R2 `(_ZN7cutlass13device_kernelINS_4gemm6kernel13GemmUniversalIN4cute5tupleIJiiiiEEENS1_10collective13CollectiveMmaINS1_35MainloopSm100TmaUmmaWarpSpecializedILi17ELi2ELi4ENS5_IJNS4_1CILi1EEESB_SB_EEEEENS5_IJNSA_ILi128EEENSA_ILi64EEESF_EEENS_12float_e4m3_tENS5_IJlSB_lEEESH_SI_NS4_8TiledMMAINS4_8MMA_AtomIJNS4_10MMA_TraitsINS4_19SM100_MMA_F8F6F4_SSEJSH_SH_fSE_SF_NS4_17integral_constantINS4_4UMMA5MajorELSP_0EEESQ_NSN_INSO_7ScaleInELSR_0EEESS_EEEEEENS4_6LayoutISC_NS5_IJNSA_ILi0EEESW_SW_EEEEENS5_IJNS4_10UnderscoreESZ_SZ_EEEEENS4_13SM90_TMA_LOADENS4_14ComposedLayoutINS4_7SwizzleILi2ELi4ELi3EEENS4_18smem_ptr_flag_bitsILi8EEENSV_INS5_IJNSA_ILi8EEESF_EEENS5_IJSF_SB_EEEEEEEvNS4_8identityES12_S1C_vS1D_EENS_8epilogue10collective18CollectiveEpilogueINS1F_23Sm100TmaWarpSpecializedILi1ELi1ELi64ELb0ELb0EEEJSG_NS5_IJNSV_ISE_SB_EENSV_ISF_SB_EEEEESH_SI_SH_SI_NS1F_6fusion15FusionCallbacksIS1J_NS1N_17LinearCombinationISH_fSH_fLNS_15FloatRoundStyleE2EEESG_S1M_JEEENS4_5SM1004TMEM4LOAD26SM100_TMEM_LOAD_32dp32b64xES12_S1C_NS4_39AutoVectorizingCopyWithAssumedAlignmentILi128EEENS4_14SM90_TMA_STOREES1C_S1Y_S1Y_EEEvvEEEEvNT_6ParamsE) ;  /* 0xffffff80023c7950 */ /* 0x000fea0003c3ffff */
        .weak           $__internal_1_$__cuda_sm10x_tcgen05_guardrail_trap_phase_invalid_during_alloc
        .type           $__internal_1_$__cuda_sm10x_tcgen05_guardrail_trap_phase_invalid_during_alloc,@function
        .size           $__internal_1_$__cuda_sm10x_tcgen05_guardrail_trap_phase_invalid_during_alloc,($__internal_2_$__cuda_sm10x_tcgen05_guardrail_trap_unallocated_columns_being_dealloced - $__internal_1_$__cuda_sm10x_tcgen05_guardrail_trap_phase_invalid_during_alloc)
$__internal_1_$__cuda_sm10x_tcgen05_guardrail_trap_phase_invalid_during_alloc:
[----:B------:R-:W-:Y:S05]  /*7f10*/  BPT.TRAP 0x1 ;  /* 0x000000040000795c */ /* 0x000fea0000300000 */
[----:B------:R-:W-:-:S04]  /*7f20*/  MOV R3, 0x0 ;  /* 0x0000000000037802 */ /* 0x000fc80000000f00 */
[----:B------:R-:W-:Y:S05]  /*7f30*/  RET.REL.NODEC R2 `(_ZN7cutlass13device_kernelINS_4gemm6kernel13GemmUniversalIN4cute5tupleIJiiiiEEENS1_10collective13CollectiveMmaINS1_35MainloopSm100TmaUmmaWarpSpecializedILi17ELi2ELi4ENS5_IJNS4_1CILi1EEESB_SB_EEEEENS5_IJNSA_ILi128EEENSA_ILi64EEESF_EEENS_12float_e4m3_tENS5_IJlSB_lEEESH_SI_NS4_8TiledMMAINS4_8MMA_AtomIJNS4_10MMA_TraitsINS4_19SM100_MMA_F8F6F4_SSEJSH_SH_fSE_SF_NS4_17integral_constantINS4_4UMMA5MajorELSP_0EEESQ_NSN_INSO_7ScaleInELSR_0EEESS_EEEEEENS4_6LayoutISC_NS5_IJNSA_ILi0EEESW_SW_EEEEENS5_IJNS4_10UnderscoreESZ_SZ_EEEEENS4_13SM90_TMA_LOADENS4_14ComposedLayoutINS4_7SwizzleILi2ELi4ELi3EEENS4_18smem_ptr_flag_bitsILi8EEENSV_INS5_IJNSA_ILi8EEESF_EEENS5_IJSF_SB_EEEEEEEvNS4_8identityES12_S1C_vS1D_EENS_8epilogue10collective18CollectiveEpilogueINS1F_23Sm100TmaWarpSpecializedILi1ELi1ELi64ELb0ELb0EEEJSG_NS5_IJNSV_ISE_SB_EENSV_ISF_SB_EEEEESH_SI_SH_SI_NS1F_6fusion15FusionCallbacksIS1J_NS1N_17LinearCombinationISH_fSH_fLNS_15FloatRoundStyleE2EEESG_S1M_JEEENS4_5SM1004TMEM4LOAD26SM100_TMEM_LOAD_32dp32b64xES12_S1C_NS4_39AutoVectorizingCopyWithAssumedAlignmentILi128EEENS4_14SM90_TMA_STOREES1C_S1Y_S1Y_EEEvvEEEEvNT_6ParamsE) ;  /* 0xffffff8002307950 */ /* 0x000fea0003c3ffff */
        .weak           $__internal_2_$__cuda_sm10x_tcgen05_guardrail_trap_unallocated_columns_being_dealloced
        .type           $__internal_2_$__cuda_sm10x_tcgen05_guardrail_trap_unallocated_columns_being_dealloced,@function
        .size           $__internal_2_$__cuda_sm10x_tcgen05_guardrail_trap_unallocated_columns_being_dealloced,(.L_x_168 - $__internal_2_$__cuda_sm10x_tcgen05_guardrail_trap_unallocated_columns_being_dealloced)
$__internal_2_$__cuda_sm10x_tcgen05_guardrail_trap_unallocated_columns_being_dealloced:
[----:B------:R-:W-:Y:S05]  /*7f40*/  BPT.TRAP 0x1 ;  /* 0x000000040000795c */ /* 0x000fea0000300000 */
[----:B------:R-:W-:-:S04]  /*7f50*/  HFMA2 R3, -RZ, RZ, 0, 0 ;  /* 0x00000000ff037431 */ /* 0x000fc800000001ff */
[----:B------:R-:W-:Y:S05]  /*7f60*/  RET.REL.NODEC R2 `(_ZN7cutlass13device_kernelINS_4gemm6kernel13GemmUniversalIN4cute5tupleIJiiiiEEENS1_10collective13CollectiveMmaINS1_35MainloopSm100TmaUmmaWarpSpecializedILi17ELi2ELi4ENS5_IJNS4_1CILi1EEESB_SB_EEEEENS5_IJNSA_ILi128EEENSA_ILi64EEESF_EEENS_12float_e4m3_tENS5_IJlSB_lEEESH_SI_NS4_8TiledMMAINS4_8MMA_AtomIJNS4_10MMA_TraitsINS4_19SM100_MMA_F8F6F4_SSEJSH_SH_fSE_SF_NS4_17integral_constantINS4_4UMMA5MajorELSP_0EEESQ_NSN_INSO_7ScaleInELSR_0EEESS_EEEEEENS4_6LayoutISC_NS5_IJNSA_ILi0EEESW_SW_EEEEENS5_IJNS4_10UnderscoreESZ_SZ_EEEEENS4_13SM90_TMA_LOADENS4_14ComposedLayoutINS4_7SwizzleILi2ELi4ELi3EEENS4_18smem_ptr_flag_bitsILi8EEENSV_INS5_IJNSA_ILi8EEESF_EEENS5_IJSF_SB_EEEEEEEvNS4_8identityES12_S1C_vS1D_EENS_8epilogue10collective18CollectiveEpilogueINS1F_23Sm100TmaWarpSpecializedILi1ELi1ELi64ELb0ELb0EEEJSG_NS5_IJNSV_ISE_SB_EENSV_ISF_SB_EEEEESH_SI_SH_SI_NS1F_6fusion15FusionCallbacksIS1J_NS1N_17LinearCombinationISH_fSH_fLNS_15FloatRoundStyleE2EEESG_S1M_JEEENS4_5SM1004TMEM4LOAD26SM100_TMEM_LOAD_32dp32b64xES12_S1C_NS4_39AutoVectorizingCopyWithAssumedAlignmentILi128EEENS4_14SM90_TMA_STOREES1C_S1Y_S1Y_EEEvvEEEEvNT_6ParamsE) ;  /* 0xffffff8002247950 */ /* 0x000fea0003c3ffff */
.L_x_167:
[----:B------:R-:W-:-:S00]  /*7f70*/  BRA `(.L_x_167) ;  /* 0xfffffffc00fc7947 */ /* 0x000fc0000383ffff */
[----:B------:R-:W-:-:S00]  /*7f80*/  NOP ;  /* 0x0000000000007918 */ /* 0x000fc00000000000 */
[----:B------:R-:W-:-:S00]  /*7f90*/  NOP ;  /* 0x0000000000007918 */ /* 0x000fc00000000000 */
[----:B------:R-:W-:-:S00]  /*7fa0*/  NOP ;  /* 0x0000000000007918 */ /* 0x000fc00000000000 */
[----:B------:R-:W-:-:S00]  /*7fb0*/  NOP ;  /* 0x0000000000007918 */ /* 0x000fc00000000000 */
[----:B------:R-:W-:-:S00]  /*7fc0*/  NOP ;  /* 0x0000000000007918 */ /* 0x000fc00000000000 */
[----:B------:R-:W-:-:S00]  /*7fd0*/  NOP ;  /* 0x0000000000007918 */ /* 0x000fc00000000000 */
[----:B------:R-:W-:-:S00]  /*7fe0*/  NOP ;  /* 0x0000000000007918 */ /* 0x000fc00000000000 */
[----:B------:R-:W-:-:S00]  /*7ff0*/  NOP ;  /* 0x0000000000007918 */ /* 0x000fc00000000000 */
.L_x_168:


//--------------------- .nv.global.init           --------------------------
	.section	.nv.global.init,"aw",@progbits
.nv.global.init:
	.type		$str$27,@object
	.size		$str$27,($str$28 - $str$27)
$str$27:
        /*0000*/ 	.byte	0x28, 0x61, 0x64, 0x64, 0x72, 0x65, 0x73, 0x73, 0x20, 0x26, 0x20, 0x6d, 0x61, 0x73, 0x6b, 0x29
        /*0010*/ 	.byte	0x20, 0x3d, 0x3d, 0x20, 0x30, 0x00
	.type		$str$28,@object
	.size		$str$28,($str$26 - $str$28)
$str$28:
        /*0016*/ 	.byte	0x2f, 0x74, 0x6d, 0x70, 0x2f, 0x63, 0x75, 0x74, 0x6c, 0x61, 0x73, 0x73, 0x5f, 0x73, 0x77, 0x65
        /*0026*/ 	.byte	0x65, 0x70, 0x5f, 0x73, 0x72, 0x63, 0x2f, 0x69, 0x6e, 0x63, 0x6c, 0x75, 0x64, 0x65, 0x2f, 0x63
        /*0036*/ 	.byte	0x75, 0x74, 0x65, 0x2f, 0x70, 0x6f, 0x69, 0x6e, 0x74, 0x65, 0x72, 0x5f, 0x66, 0x6c, 0x61, 0x67
        /*0046*/ 	.byte	0x67, 0x65, 0x64, 0x2e, 0x68, 0x70, 0x70, 0x00
	.type		$str$26,@object
	.size		$str$26,($str$25 - $str$26)
$str$26:
        /*004e*/ 	.byte	0x2f, 0x74, 0x6d, 0x70, 0x2f, 0x63, 0x75, 0x74, 0x6c, 0x61, 0x73, 0x73, 0x5f, 0x73, 0x77, 0x65
        /*005e*/ 	.byte	0x65, 0x70, 0x5f, 0x73, 0x72, 0x63, 0x2f, 0x69, 0x6e, 0x63, 0x6c, 0x75, 0x64, 0x65, 0x2f, 0x63
        /*006e*/ 	.byte	0x75, 0x74, 0x65, 0x2f, 0x61, 0x74, 0x6f, 0x6d, 0x2f, 0x63, 0x6f, 0x70, 0x79, 0x5f, 0x74, 0x72
        /*007e*/ 	.byte	0x61, 0x69, 0x74, 0x73, 0x5f, 0x73, 0x6d, 0x31, 0x30, 0x30, 0x2e, 0x68, 0x70, 0x70, 0x00
	.type		$str$25,@object
	.size		$str$25,(__unnamed_1 - $str$25)
$str$25:
        /*008d*/ 	.byte	0x28, 0x28, 0x75, 0x69, 0x6e, 0x74, 0x33, 0x32, 0x5f, 0x74, 0x28, 0x74, 0x68, 0x72, 0x65, 0x61
        /*009d*/ 	.byte	0x64, 0x49, 0x64, 0x78, 0x2e, 0x78, 0x29, 0x20, 0x2f, 0x20, 0x33, 0x32, 0x29, 0x20, 0x25, 0x20
        /*00ad*/ 	.byte	0x34, 0x29, 0x20, 0x3d, 0x3d, 0x20, 0x28, 0x28, 0x28, 0x74, 0x6d, 0x65, 0x6d, 0x5f, 0x61, 0x64
        /*00bd*/ 	.byte	0x64, 0x72, 0x20, 0x3e, 0x3e, 0x20, 0x31, 0x36, 0x29, 0x20, 0x2f, 0x20, 0x33, 0x32, 0x29, 0x20
        /*00cd*/ 	.byte	0x25, 0x20, 0x34, 0x29, 0x00
	.type		__unnamed_1,@object
	.size		__unnamed_1,(__unnamed_2 - __unnamed_1)
__unnamed_1:
        /*00d2*/ 	.byte	0x61, 0x75, 0x74, 0x6f, 0x20, 0x63, 0x75, 0x74, 0x65, 0x3a, 0x3a, 0x61, 0x73, 0x5f, 0x70, 0x6f
        /* <DEDUP_REMOVED lines=24> */
        /*0262*/ 	.byte	0x43, 0x3c, 0x38, 0x31, 0x39, 0x32, 0x3e, 0x3e, 0x3e, 0x3e, 0x5d, 0x00
	.type		__unnamed_2,@object
	.size		__unnamed_2,(.L_2 - __unnamed_2)
__unnamed_2:
        /* <DEDUP_REMOVED lines=42> */
        /*050e*/ 	.byte	0x3e, 0x3e, 0x3e, 0x3e, 0x5d, 0x00
.L_2:


//--------------------- .nv.shared._ZN7cutlass13device_kernelINS_4gemm6kernel13GemmUniversalIN4cute5tupleIJiiiiEEENS1_10collective13CollectiveMmaINS1_35MainloopSm100TmaUmmaWarpSpecializedILi17ELi2ELi4ENS5_IJNS4_1CILi1EEESB_SB_EEEEENS5_IJNSA_ILi128EEENSA_ILi64EEESF_EEENS_12float_e4m3_tENS5_IJlSB_lEEESH_SI_NS4_8TiledMMAINS4_8MMA_AtomIJNS4_10MMA_TraitsINS4_19SM100_MMA_F8F6F4_SSEJSH_SH_fSE_SF_NS4_17integral_constantINS4_4UMMA5MajorELSP_0EEESQ_NSN_INSO_7ScaleInELSR_0EEESS_EEEEEENS4_6LayoutISC_NS5_IJNSA_ILi0EEESW_SW_EEEEENS5_IJNS4_10UnderscoreESZ_SZ_EEEEENS4_13SM90_TMA_LOADENS4_14ComposedLayoutINS4_7SwizzleILi2ELi4ELi3EEENS4_18smem_ptr_flag_bitsILi8EEENSV_INS5_IJNSA_ILi8EEESF_EEENS5_IJSF_SB_EEEEEEEvNS4_8identityES12_S1C_vS1D_EENS_8epilogue10collective18CollectiveEpilogueINS1F_23Sm100TmaWarpSpecializedILi1ELi1ELi64ELb0ELb0EEEJSG_NS5_IJNSV_ISE_SB_EENSV_ISF_SB_EEEEESH_SI_SH_SI_NS1F_6fusion15FusionCallbacksIS1J_NS1N_17LinearCombinationISH_fSH_fLNS_15FloatRoundStyleE2EEESG_S1M_JEEENS4_5SM1004TMEM4LOAD26SM100_TMEM_LOAD_32dp32b64xES12_S1C_NS4_39AutoVectorizingCopyWithAssumedAlignmentILi128EEENS4_14SM90_TMA_STOREES1C_S1Y_S1Y_EEEvvEEEEvNT_6ParamsE --------------------------
	.section	.nv.shared._ZN7cutlass13device_kernelINS_4gemm6kernel13GemmUniversalIN4cute5tupleIJiiiiEEENS1_10collective13CollectiveMmaINS1_35MainloopSm100TmaUmmaWarpSpecializedILi17ELi2ELi4ENS5_IJNS4_1CILi1EEESB_SB_EEEEENS5_IJNSA_ILi128EEENSA_ILi64EEESF_EEENS_12float_e4m3_tENS5_IJlSB_lEEESH_SI_NS4_8TiledMMAINS4_8MMA_AtomIJNS4_10MMA_TraitsINS4_19SM100_MMA_F8F6F4_SSEJSH_SH_fSE_SF_NS4_17integral_constantINS4_4UMMA5MajorELSP_0EEESQ_NSN_INSO_7ScaleInELSR_0EEESS_EEEEEENS4_6LayoutISC_NS5_IJNSA_ILi0EEESW_SW_EEEEENS5_IJNS4_10UnderscoreESZ_SZ_EEEEENS4_13SM90_TMA_LOADENS4_14ComposedLayoutINS4_7SwizzleILi2ELi4ELi3EEENS4_18smem_ptr_flag_bitsILi8EEENSV_INS5_IJNSA_ILi8EEESF_EEENS5_IJSF_SB_EEEEEEEvNS4_8identityES12_S1C_vS1D_EENS_8epilogue10collective18CollectiveEpilogueINS1F_23Sm100TmaWarpSpecializedILi1ELi1ELi64ELb0ELb0EEEJSG_NS5_IJNSV_ISE_SB_EENSV_ISF_SB_EEEEESH_SI_SH_SI_NS1F_6fusion15FusionCallbacksIS1J_NS1N_17LinearCombinationISH_fSH_fLNS_15FloatRoundStyleE2EEESG_S1M_JEEENS4_5SM1004TMEM4LOAD26SM100_TMEM_LOAD_32dp32b64xES12_S1C_NS4_39AutoVectorizingCopyWithAssumedAlignmentILi128EEENS4_14SM90_TMA_STOREES1C_S1Y_S1Y_EEEvvEEEEvNT_6ParamsE,"aw",@nobits
	.sectionflags	@""
	.align	16
	.zero		1024


//--------------------- .nv.shared.reserved.0     --------------------------
	.section	.nv.shared.reserved.0,"aw",@nobits
	.weak		__nv_reservedSMEM_offset_0_alias
	.size		__nv_reservedSMEM_offset_0_alias, 0, 64
	.other		__nv_reservedSMEM_offset_0_alias,@"STO_CUDA_RESERVED_SHARED STV_DEFAULT"
__nv_reservedSMEM_offset_0_alias:
	.zero		0
.nv.shared.reserved.0:
	.zero		64
	.weak		__nv_reservedSMEM_tcgen05_partition
	.type		__nv_reservedSMEM_tcgen05_partition,@object
	.size		__nv_reservedSMEM_tcgen05_partition,(.L_0 - __nv_reservedSMEM_tcgen05_partition)
__nv_reservedSMEM_tcgen05_partition:
	.zero		32
.L_0:


//--------------------- .nv.global                --------------------------
	.section	.nv.global,"aw",@nobits
.nv.global:
	.type		_ZN40_INTERNAL_f0a44e9e_4_k_cu_5feedeaf_338984cute1_E,@object
	.size		_ZN40_INTERNAL_f0a44e9e_4_k_cu_5feedeaf_338984cute1_E,(_ZN40_INTERNAL_f0a44e9e_4_k_cu_5feedeaf_338984cuda3std3__45__cpo6cbeginE - _ZN40_INTERNAL_f0a44e9e_4_k_cu_5feedeaf_338984cute1_E)
_ZN40_INTERNAL_f0a44e9e_4_k_cu_5feedeaf_338984cute1_E:
	.zero		1
	.type		_ZN40_INTERNAL_f0a44e9e_4_k_cu_5feedeaf_338984cuda3std3__45__cpo6cbeginE,@object
	.size		_ZN40_INTERNAL_f0a44e9e_4_k_cu_5feedeaf_338984cuda3std3__45__cpo6cbeginE,(_ZN40_INTERNAL_f0a44e9e_4_k_cu_5feedeaf_338984cuda3std3__48in_placeE - _ZN40_INTERNAL_f0a44e9e_4_k_cu_5feedeaf_338984cuda3std3__45__cpo6cbeginE)
_ZN40_INTERNAL_f0a44e9e_4_k_cu_5feedeaf_338984cuda3std3__45__cpo6cbeginE:
	.zero		1
	.type		_ZN40_INTERNAL_f0a44e9e_4_k_cu_5feedeaf_338984cuda3std3__48in_placeE,@object
	.size		_ZN40_INTERNAL_f0a44e9e_4_k_cu_5feedeaf_338984cuda3std3__48in_placeE,(_ZN40_INTERNAL_f0a44e9e_4_k_cu_5feedeaf_338984cuda3std6ranges3__45__cpo9iter_moveE - _ZN40_INTERNAL_f0a44e9e_4_k_cu_5feedeaf_338984cuda3std3__48in_placeE)
_ZN40_INTERNAL_f0a44e9e_4_k_cu_5feedeaf_338984cuda3std3__48in_placeE:
	.zero		1
	.type		_ZN40_INTERNAL_f0a44e9e_4_k_cu_5feedeaf_338984cuda3std6ranges3__45__cpo9iter_moveE,@object
	.size		_ZN40_INTERNAL_f0a44e9e_4_k_cu_5feedeaf_338984cuda3std6ranges3__45__cpo9iter_moveE,(_ZN40_INTERNAL_f0a44e9e_4_k_cu_5feedeaf_338984cuda3std3__45__cpo5beginE - _ZN40_INTERNAL_f0a44e9e_4_k_cu_5feedeaf_338984cuda3std6ranges3__45__cpo9iter_moveE)
_ZN40_INTERNAL_f0a44e9e_4_k_cu_5feedeaf_338984cuda3std6ranges3__45__cpo9iter_moveE:
	.zero		1
	.type		_ZN40_INTERNAL_f0a44e9e_4_k_cu_5feedeaf_338984cuda3std3__45__cpo5beginE,@object
	.size		_ZN40_INTERNAL_f0a44e9e_4_k_cu_5feedeaf_338984cuda3std3__45__cpo5beginE,(_ZN40_INTERNAL_f0a44e9e_4_k_cu_5feedeaf_338984cuda3std3__442_GLOBAL__N__f0a44e9e_4_k_cu_5feedeaf_338986ignoreE - _ZN40_INTERNAL_f0a44e9e_4_k_cu_5feedeaf_338984cuda3std3__45__cpo5beginE)
_ZN40_INTERNAL_f0a44e9e_4_k_cu_5feedeaf_338984cuda3std3__45__cpo5beginE:
	.zero		1
	.type		_ZN40_INTERNAL_f0a44e9e_4_k_cu_5feedeaf_338984cuda3std3__442_GLOBAL__N__f0a44e9e_4_k_cu_5feedeaf_338986ignoreE,@object
	.size		_ZN40_INTERNAL_f0a44e9e_4_k_cu_5feedeaf_338984cuda3std3__442_GLOBAL__N__f0a44e9e_4_k_cu_5feedeaf_338986ignoreE,(_ZN40_INTERNAL_f0a44e9e_4_k_cu_5feedeaf_338984cute7productE - _ZN40_INTERNAL_f0a44e9e_4_k_cu_5feedeaf_338984cuda3std3__442_GLOBAL__N__f0a44e9e_4_k_cu_5feedeaf_338986ignoreE)
_ZN40_INTERNAL_f0a44e9e_4_k_cu_5feedeaf_338984cuda3std3__442_GLOBAL__N__f0a44e9e_4_k_cu_5feedeaf_338986ignoreE:
	.zero		1
	.type		_ZN40_INTERNAL_f0a44e9e_4_k_cu_5feedeaf_338984cute7productE,@object
	.size		_ZN40_INTERNAL_f0a44e9e_4_k_cu_5feedeaf_338984cute7productE,(_ZN40_INTERNAL_f0a44e9e_4_k_cu_5feedeaf_338984cuda3std3__45__cpo3endE - _ZN40_INTERNAL_f0a44e9e_4_k_cu_5feedeaf_338984cute7productE)
_ZN40_INTERNAL_f0a44e9e_4_k_cu_5feedeaf_338984cute7productE:
	.zero		1
	.type		_ZN40_INTERNAL_f0a44e9e_4_k_cu_5feedeaf_338984cuda3std3__45__cpo3endE,@object
	.size		_ZN40_INTERNAL_f0a44e9e_4_k_cu_5feedeaf_338984cuda3std3__45__cpo3endE,(_ZN40_INTERNAL_f0a44e9e_4_k_cu_5feedeaf_338984cuda3std3__419piecewise_constructE - _ZN40_INTERNAL_f0a44e9e_4_k_cu_5feedeaf_338984cuda3std3__45__cpo3endE)
_ZN40_INTERNAL_f0a44e9e_4_k_cu_5feedeaf_338984cuda3std3__45__cpo3endE:
	.zero		1
	.type		_ZN40_INTERNAL_f0a44e9e_4_k_cu_5feedeaf_338984cuda3std3__419piecewise_constructE,@object
	.size		_ZN40_INTERNAL_f0a44e9e_4_k_cu_5feedeaf_338984cuda3std3__419piecewise_constructE,(_ZN40_INTERNAL_f0a44e9e_4_k_cu_5feedeaf_338984cuda3std3__45__cpo4cendE - _ZN40_INTERNAL_f0a44e9e_4_k_cu_5feedeaf_338984cuda3std3__419piecewise_constructE)
_ZN40_INTERNAL_f0a44e9e_4_k_cu_5feedeaf_338984cuda3std3__419piecewise_constructE:
	.zero		1
	.type		_ZN40_INTERNAL_f0a44e9e_4_k_cu_5feedeaf_338984cuda3std3__45__cpo4cendE,@object
	.size		_ZN40_INTERNAL_f0a44e9e_4_k_cu_5feedeaf_338984cuda3std3__45__cpo4cendE,(_ZN40_INTERNAL_f0a44e9e_4_k_cu_5feedeaf_338984cuda3std6ranges3__45__cpo4swapE - _ZN40_INTERNAL_f0a44e9e_4_k_cu_5feedeaf_338984cuda3std3__45__cpo4cendE)
_ZN40_INTERNAL_f0a44e9e_4_k_cu_5feedeaf_338984cuda3std3__45__cpo4cendE:
	.zero		1
	.type		_ZN40_INTERNAL_f0a44e9e_4_k_cu_5feedeaf_338984cuda3std6ranges3__45__cpo4swapE,@object
	.size		_ZN40_INTERNAL_f0a44e9e_4_k_cu_5feedeaf_338984cuda3std6ranges3__45__cpo4swapE,(.L_10 - _ZN40_INTERNAL_f0a44e9e_4_k_cu_5feedeaf_338984cuda3std6ranges3__45__cpo4swapE)
_ZN40_INTERNAL_f0a44e9e_4_k_cu_5feedeaf_338984cuda3std6ranges3__45__cpo4swapE:
	.zero		1
.L_10:


//--------------------- .nv.constant0._ZN7cutlass13device_kernelINS_4gemm6kernel13GemmUniversalIN4cute5tupleIJiiiiEEENS1_10collective13CollectiveMmaINS1_35MainloopSm100TmaUmmaWarpSpecializedILi17ELi2ELi4ENS5_IJNS4_1CILi1EEESB_SB_EEEEENS5_IJNSA_ILi128EEENSA_ILi64EEESF_EEENS_12float_e4m3_tENS5_IJlSB_lEEESH_SI_NS4_8TiledMMAINS4_8MMA_AtomIJNS4_10MMA_TraitsINS4_19SM100_MMA_F8F6F4_SSEJSH_SH_fSE_SF_NS4_17integral_constantINS4_4UMMA5MajorELSP_0EEESQ_NSN_INSO_7ScaleInELSR_0EEESS_EEEEEENS4_6LayoutISC_NS5_IJNSA_ILi0EEESW_SW_EEEEENS5_IJNS4_10UnderscoreESZ_SZ_EEEEENS4_13SM90_TMA_LOADENS4_14ComposedLayoutINS4_7SwizzleILi2ELi4ELi3EEENS4_18smem_ptr_flag_bitsILi8EEENSV_INS5_IJNSA_ILi8EEESF_EEENS5_IJSF_SB_EEEEEEEvNS4_8identityES12_S1C_vS1D_EENS_8epilogue10collective18CollectiveEpilogueINS1F_23Sm100TmaWarpSpecializedILi1ELi1ELi64ELb0ELb0EEEJSG_NS5_IJNSV_ISE_SB_EENSV_ISF_SB_EEEEESH_SI_SH_SI_NS1F_6fusion15FusionCallbacksIS1J_NS1N_17LinearCombinationISH_fSH_fLNS_15FloatRoundStyleE2EEESG_S1M_JEEENS4_5SM1004TMEM4LOAD26SM100_TMEM_LOAD_32dp32b64xES12_S1C_NS4_39AutoVectorizingCopyWithAssumedAlignmentILi128EEENS4_14SM90_TMA_STOREES1C_S1Y_S1Y_EEEvvEEEEvNT_6ParamsE --------------------------
	.section	.nv.constant0._ZN7cutlass13device_kernelINS_4gemm6kernel13GemmUniversalIN4cute5tupleIJiiiiEEENS1_10collective13CollectiveMmaINS1_35MainloopSm100TmaUmmaWarpSpecializedILi17ELi2ELi4ENS5_IJNS4_1CILi1EEESB_SB_EEEEENS5_IJNSA_ILi128EEENSA_ILi64EEESF_EEENS_12float_e4m3_tENS5_IJlSB_lEEESH_SI_NS4_8TiledMMAINS4_8MMA_AtomIJNS4_10MMA_TraitsINS4_19SM100_MMA_F8F6F4_SSEJSH_SH_fSE_SF_NS4_17integral_constantINS4_4UMMA5MajorELSP_0EEESQ_NSN_INSO_7ScaleInELSR_0EEESS_EEEEEENS4_6LayoutISC_NS5_IJNSA_ILi0EEESW_SW_EEEEENS5_IJNS4_10UnderscoreESZ_SZ_EEEEENS4_13SM90_TMA_LOADENS4_14ComposedLayoutINS4_7SwizzleILi2ELi4ELi3EEENS4_18smem_ptr_flag_bitsILi8EEENSV_INS5_IJNSA_ILi8EEESF_EEENS5_IJSF_SB_EEEEEEEvNS4_8identityES12_S1C_vS1D_EENS_8epilogue10collective18CollectiveEpilogueINS1F_23Sm100TmaWarpSpecializedILi1ELi1ELi64ELb0ELb0EEEJSG_NS5_IJNSV_ISE_SB_EENSV_ISF_SB_EEEEESH_SI_SH_SI_NS1F_6fusion15FusionCallbacksIS1J_NS1N_17LinearCombinationISH_fSH_fLNS_15FloatRoundStyleE2EEESG_S1M_JEEENS4_5SM1004TMEM4LOAD26SM100_TMEM_LOAD_32dp32b64xES12_S1C_NS4_39AutoVectorizingCopyWithAssumedAlignmentILi128EEENS4_14SM90_TMA_STOREES1C_S1Y_S1Y_EEEvvEEEEvNT_6ParamsE,"a",@progbits
	.sectionflags	@""
	.align	4
.nv.constant0._ZN7cutlass13device_kernelINS_4gemm6kernel13GemmUniversalIN4cute5tupleIJiiiiEEENS1_10collective13CollectiveMmaINS1_35MainloopSm100TmaUmmaWarpSpecializedILi17ELi2ELi4ENS5_IJNS4_1CILi1EEESB_SB_EEEEENS5_IJNSA_ILi128EEENSA_ILi64EEESF_EEENS_12float_e4m3_tENS5_IJlSB_lEEESH_SI_NS4_8TiledMMAINS4_8MMA_AtomIJNS4_10MMA_TraitsINS4_19SM100_MMA_F8F6F4_SSEJSH_SH_fSE_SF_NS4_17integral_constantINS4_4UMMA5MajorELSP_0EEESQ_NSN_INSO_7ScaleInELSR_0EEESS_EEEEEENS4_6LayoutISC_NS5_IJNSA_ILi0EEESW_SW_EEEEENS5_IJNS4_10UnderscoreESZ_SZ_EEEEENS4_13SM90_TMA_LOADENS4_14ComposedLayoutINS4_7SwizzleILi2ELi4ELi3EEENS4_18smem_ptr_flag_bitsILi8EEENSV_INS5_IJNSA_ILi8EEESF_EEENS5_IJSF_SB_EEEEEEEvNS4_8identityES12_S1C_vS1D_EENS_8epilogue10collective18CollectiveEpilogueINS1F_23Sm100TmaWarpSpecializedILi1ELi1ELi64ELb0ELb0EEEJSG_NS5_IJNSV_ISE_SB_EENSV_ISF_SB_EEEEESH_SI_SH_SI_NS1F_6fusion15FusionCallbacksIS1J_NS1N_17LinearCombinationISH_fSH_fLNS_15FloatRoundStyleE2EEESG_S1M_JEEENS4_5SM1004TMEM4LOAD26SM100_TMEM_LOAD_32dp32b64xES12_S1C_NS4_39AutoVectorizingCopyWithAssumedAlignmentILi128EEENS4_14SM90_TMA_STOREES1C_S1Y_S1Y_EEEvvEEEEvNT_6ParamsE:
	.zero		2944


//--------------------- SYMBOLS --------------------------

	.type		.nv.reservedSmem.offset0,@object
	.size		.nv.reservedSmem.offset0,0x4
	.type		.nv.reservedSmem.cap,@object
	.size		.nv.reservedSmem.cap,0x4
	.type		__assertfail,@function
